	.target	sm_103a

	.elftype	@"ET_EXEC"


//--------------------- .note.nv.tkinfo           --------------------------
	.section	.note.nv.tkinfo,"",@"SHT_NOTE"
	.sectionflags	@"SHF_NOTE_NV_TKINFO"
	.tkinfo
        /*0018*/ 	.word	0x00000002
        /*0030*/ 	.string	""
        /*0030*/ 	.string	"ptxas"
        /*0030*/ 	.string	"Cuda compilation tools, release 13.0, V13.0.88"
        /*0030*/ 	.string	"Build cuda_13.0.r13.0/compiler.36424714_0"
        /*0030*/ 	.string	"-arch sm_103a -m 64 "



//--------------------- .note.nv.cuinfo           --------------------------
	.section	.note.nv.cuinfo,"",@"SHT_NOTE"
	.sectionflags	@"SHF_NOTE_NV_CUINFO"
        /*0018*/ 	.short	0x0002
        /*001a*/ 	.short	0x0067
        /*001c*/ 	.short	0x0082
	.zero		2


//--------------------- .nv.info                  --------------------------
	.section	.nv.info,"",@"SHT_CUDA_INFO"
	.align	4


	//----- nvinfo : EIATTR_REGCOUNT
	.align		4
        /*0000*/ 	.byte	0x04, 0x2f
        /*0002*/ 	.short	(.L_2 - .L_1)
	.align		4
.L_1:
        /*0004*/ 	.word	index@(_ZN4vllm18cutlass_w4a8_utils27unified_encode_int4b_deviceEPKhPhm)
        /*0008*/ 	.word	0x00000020


	//----- nvinfo : EIATTR_FRAME_SIZE
	.align		4
.L_2:
        /*000c*/ 	.byte	0x04, 0x11
        /*000e*/ 	.short	(.L_4 - .L_3)
	.align		4
.L_3:
        /*0010*/ 	.word	index@($__internal_0_$__cuda_sm20_div_u64)
        /*0014*/ 	.word	0x00000000


	//----- nvinfo : EIATTR_FRAME_SIZE
	.align		4
.L_4:
        /*0018*/ 	.byte	0x04, 0x11
        /*001a*/ 	.short	(.L_6 - .L_5)
	.align		4
.L_5:
        /*001c*/ 	.word	index@(_ZN4vllm18cutlass_w4a8_utils27unified_encode_int4b_deviceEPKhPhm)
        /*0020*/ 	.word	0x00000000


	//----- nvinfo : EIATTR_MIN_STACK_SIZE
	.align		4
.L_6:
        /*0024*/ 	.byte	0x04, 0x12
        /*0026*/ 	.short	(.L_8 - .L_7)
	.align		4
.L_7:
        /*0028*/ 	.word	index@(_ZN4vllm18cutlass_w4a8_utils27unified_encode_int4b_deviceEPKhPhm)
        /*002c*/ 	.word	0x00000000
.L_8:


//--------------------- .nv.compat                --------------------------
	.section	.nv.compat,"",@"SHT_CUDA_COMPAT_INFO"
	.align	4
        /*0000*/ 	.byte	0x02, 0x09, 0x01, 0x00, 0x02, 0x02, 0x01, 0x00, 0x02, 0x05, 0x05, 0x00, 0x03, 0x07, 0x01, 0x01
        /*0010*/ 	.byte	0x02, 0x03, 0x00, 0x00, 0x02, 0x06, 0x01, 0x00, 0x04, 0x0b, 0x08, 0x00, 0x00, 0x00, 0x00, 0x00
        /*0020*/ 	.byte	0x00, 0x00, 0x00, 0x00


//--------------------- .nv.info._ZN4vllm18cutlass_w4a8_utils27unified_encode_int4b_deviceEPKhPhm --------------------------
	.section	.nv.info._ZN4vllm18cutlass_w4a8_utils27unified_encode_int4b_deviceEPKhPhm,"",@"SHT_CUDA_INFO"
	.sectionflags	@""
	.align	4


	//----- nvinfo : EIATTR_CUDA_API_VERSION
	.align		4
        /*0000*/ 	.byte	0x04, 0x37
        /*0002*/ 	.short	(.L_10 - .L_9)
.L_9:
        /*0004*/ 	.word	0x00000082


	//----- nvinfo : EIATTR_KPARAM_INFO
	.align		4
.L_10:
        /*0008*/ 	.byte	0x04, 0x17
        /*000a*/ 	.short	(.L_12 - .L_11)
.L_11:
        /*000c*/ 	.word	0x00000000
        /*0010*/ 	.short	0x0002
        /*0012*/ 	.short	0x0010
        /*0014*/ 	.byte	0x00, 0xf0, 0x21, 0x00


	//----- nvinfo : EIATTR_KPARAM_INFO
	.align		4
.L_12:
        /*0018*/ 	.byte	0x04, 0x17
        /*001a*/ 	.short	(.L_14 - .L_13)
.L_13:
        /*001c*/ 	.word	0x00000000
        /*0020*/ 	.short	0x0001
        /*0022*/ 	.short	0x0008
        /*0024*/ 	.byte	0x00, 0xf5, 0x21, 0x00


	//----- nvinfo : EIATTR_KPARAM_INFO
	.align		4
.L_14:
        /*0028*/ 	.byte	0x04, 0x17
        /*002a*/ 	.short	(.L_16 - .L_15)
.L_15:
        /*002c*/ 	.word	0x00000000
        /*0030*/ 	.short	0x0000
        /*0032*/ 	.short	0x0000
        /*0034*/ 	.byte	0x00, 0xf5, 0x21, 0x00


	//----- nvinfo : EIATTR_SPARSE_MMA_MASK
	.align		4
.L_16:
        /*0038*/ 	.byte	0x03, 0x50
        /*003a*/ 	.short	0x0000


	//----- nvinfo : EIATTR_MAXREG_COUNT
	.align		4
        /*003c*/ 	.byte	0x03, 0x1b
        /*003e*/ 	.short	0x00ff


	//----- nvinfo : EIATTR_MERCURY_ISA_VERSION
	.align		4
        /*0040*/ 	.byte	0x03, 0x5f
        /*0042*/ 	.short	0x0101


	//----- nvinfo : EIATTR_VRC_CTA_INIT_COUNT
	.align		4
        /*0044*/ 	.byte	0x02, 0x4a
	.zero		1
	.zero		1


	//----- nvinfo : EIATTR_EXIT_INSTR_OFFSETS
	.align		4
        /*0048*/ 	.byte	0x04, 0x1c
        /*004a*/ 	.short	(.L_18 - .L_17)


	//   ....[0]....
.L_17:
        /*004c*/ 	.word	0x000000c0


	//   ....[1]....
        /*0050*/ 	.word	0x000008c0


	//   ....[2]....
        /*0054*/ 	.word	0x00001990


	//----- nvinfo : EIATTR_CRS_STACK_SIZE
	.align		4
.L_18:
        /*0058*/ 	.byte	0x04, 0x1e
        /*005a*/ 	.short	(.L_20 - .L_19)
.L_19:
        /*005c*/ 	.word	0x00000000


	//----- nvinfo : EIATTR_CBANK_PARAM_SIZE
	.align		4
.L_20:
        /*0060*/ 	.byte	0x03, 0x19
        /*0062*/ 	.short	0x0018


	//----- nvinfo : EIATTR_PARAM_CBANK
	.align		4
        /*0064*/ 	.byte	0x04, 0x0a
        /*0066*/ 	.short	(.L_22 - .L_21)
	.align		4
.L_21:
        /*0068*/ 	.word	index@(.nv.constant0._ZN4vllm18cutlass_w4a8_utils27unified_encode_int4b_deviceEPKhPhm)
        /*006c*/ 	.short	0x0380
        /*006e*/ 	.short	0x0018


	//----- nvinfo : EIATTR_SW_WAR
	.align		4
.L_22:
        /*0070*/ 	.byte	0x04, 0x36
        /*0072*/ 	.short	(.L_24 - .L_23)
.L_23:
        /*0074*/ 	.word	0x00000008
.L_24:


//--------------------- .nv.callgraph             --------------------------
	.section	.nv.callgraph,"",@"SHT_CUDA_CALLGRAPH"
	.align	4
	.sectionentsize	8
	.align		4
        /*0000*/ 	.word	0x00000000
	.align		4
        /*0004*/ 	.word	0xffffffff
	.align		4
        /*0008*/ 	.word	0x00000000
	.align		4
        /*000c*/ 	.word	0xfffffffe
	.align		4
        /*0010*/ 	.word	0x00000000
	.align		4
        /*0014*/ 	.word	0xfffffffd
	.align		4
        /*0018*/ 	.word	0x00000000
	.align		4
        /*001c*/ 	.word	0xfffffffc


//--------------------- .nv.constant3             --------------------------
	.section	.nv.constant3,"a",@progbits
.nv.constant3:
	.type		_ZN4vllm18cutlass_w4a8_utils10kNibbleLUTE,@object
	.size		_ZN4vllm18cutlass_w4a8_utils10kNibbleLUTE,(.L_0 - _ZN4vllm18cutlass_w4a8_utils10kNibbleLUTE)
_ZN4vllm18cutlass_w4a8_utils10kNibbleLUTE:
	.zero		256
.L_0:


//--------------------- .text._ZN4vllm18cutlass_w4a8_utils27unified_encode_int4b_deviceEPKhPhm --------------------------
	.section	.text._ZN4vllm18cutlass_w4a8_utils27unified_encode_int4b_deviceEPKhPhm,"ax",@progbits
	.align	128
        .global         _ZN4vllm18cutlass_w4a8_utils27unified_encode_int4b_deviceEPKhPhm
        .type           _ZN4vllm18cutlass_w4a8_utils27unified_encode_int4b_deviceEPKhPhm,@function
        .size           _ZN4vllm18cutlass_w4a8_utils27unified_encode_int4b_deviceEPKhPhm,(.L_x_8 - _ZN4vllm18cutlass_w4a8_utils27unified_encode_int4b_deviceEPKhPhm)
        .other          _ZN4vllm18cutlass_w4a8_utils27unified_encode_int4b_deviceEPKhPhm,@"STO_CUDA_ENTRY STV_DEFAULT"
_ZN4vllm18cutlass_w4a8_utils27unified_encode_int4b_deviceEPKhPhm:
.text._ZN4vllm18cutlass_w4a8_utils27unified_encode_int4b_deviceEPKhPhm:
[----:B------:R-:W-:Y:S01]  /*0000*/  LDC R1, c[0x0][0x37c] ;  /* 0x0000df00ff017b82 */ /* 0x000fe20000000800 */
[----:B------:R-:W0:Y:S07]  /*0010*/  S2R R3, SR_TID.X ;  /* 0x0000000000037919 */ /* 0x000e2e0000002100 */
[----:B------:R-:W0:Y:S08]  /*0020*/  S2UR UR4, SR_CTAID.X ;  /* 0x00000000000479c3 */ /* 0x000e300000002500 */
[----:B------:R-:W0:Y:S01]  /*0030*/  LDC R26, c[0x0][0x360] ;  /* 0x0000d800ff1a7b82 */ /* 0x000e220000000800 */
[----:B------:R-:W1:Y:S07]  /*0040*/  LDCU UR5, c[0x0][0x370] ;  /* 0x00006e00ff0577ac */ /* 0x000e6e0008000800 */
[----:B------:R-:W2:Y:S01]  /*0050*/  LDC.64 R4, c[0x0][0x390] ;  /* 0x0000e400ff047b82 */ /* 0x000ea20000000a00 */
[----:B0-----:R-:W-:-:S02]  /*0060*/  IMAD R6, R26, UR4, R3 ;  /* 0x000000041a067c24 */ /* 0x001fc4000f8e0203 */
[----:B-1----:R-:W-:Y:S01]  /*0070*/  IMAD.WIDE.U32 R26, R26, UR5, RZ ;  /* 0x000000051a1a7c25 */ /* 0x002fe2000f8e00ff */
[--C-:B--2---:R-:W-:Y:S02]  /*0080*/  SHF.R.U64 R0, R4, 0x4, R5.reuse ;  /* 0x0000000404007819 */ /* 0x104fe40000001205 */
[----:B------:R-:W-:Y:S02]  /*0090*/  SHF.R.U32.HI R2, RZ, 0x4, R5 ;  /* 0x00000004ff027819 */ /* 0x000fe40000011605 */
[----:B------:R-:W-:-:S04]  /*00a0*/  ISETP.GT.U32.AND P0, PT, R0, R6, PT ;  /* 0x000000060000720c */ /* 0x000fc80003f04070 */
[----:B------:R-:W-:-:S13]  /*00b0*/  ISETP.GT.U32.AND.EX P0, PT, R2, RZ, PT, P0 ;  /* 0x000000ff0200720c */ /* 0x000fda0003f04100 */
[----:B------:R-:W-:Y:S05]  /*00c0*/  @!P0 EXIT ;  /* 0x000000000000894d */ /* 0x000fea0003800000 */
[----:B------:R-:W-:Y:S01]  /*00d0*/  IADD3 R9, P1, PT, R26, R6, RZ ;  /* 0x000000061a097210 */ /* 0x000fe20007f3e0ff */
[----:B------:R-:W-:Y:S01]  /*00e0*/  IMAD.MOV.U32 R3, RZ, RZ, RZ ;  /* 0x000000ffff037224 */ /* 0x000fe200078e00ff */
[----:B------:R-:W-:Y:S02]  /*00f0*/  BSSY.RECONVERGENT B0, `(.L_x_0) ;  /* 0x0000026000007945 */ /* 0x000fe40003800200 */
[----:B------:R-:W-:Y:S01]  /*0100*/  ISETP.GE.U32.AND P0, PT, R9, R0, PT ;  /* 0x000000000900720c */ /* 0x000fe20003f06070 */
[----:B------:R-:W-:Y:S01]  /*0110*/  IMAD.X R11, R27, 0x1, R3, P1 ;  /* 0x000000011b0b7824 */ /* 0x000fe200008e0603 */
[----:B------:R-:W-:-:S04]  /*0120*/  ISETP.GT.U32.AND P1, PT, R0, R9, PT ;  /* 0x000000090000720c */ /* 0x000fc80003f24070 */
[----:B------:R-:W-:Y:S02]  /*0130*/  ISETP.GE.U32.AND.EX P0, PT, R11, R2, PT, P0 ;  /* 0x000000020b00720c */ /* 0x000fe40003f06100 */
[----:B------:R-:W-:Y:S02]  /*0140*/  ISETP.GT.U32.AND.EX P1, PT, R2, R11, PT, P1 ;  /* 0x0000000b0200720c */ /* 0x000fe40003f24110 */
[----:B------:R-:W-:Y:S02]  /*0150*/  SEL R4, RZ, 0x1, P0 ;  /* 0x00000001ff047807 */ /* 0x000fe40000000000 */
[----:B------:R-:W-:Y:S02]  /*0160*/  SEL R5, R0, R9, P1 ;  /* 0x0000000900057207 */ /* 0x000fe40000800000 */
[----:B------:R-:W-:Y:S02]  /*0170*/  SEL R7, R2, R11, P1 ;  /* 0x0000000b02077207 */ /* 0x000fe40000800000 */
[----:B------:R-:W-:-:S04]  /*0180*/  IADD3 R5, P0, P1, R5, -R9, -R4 ;  /* 0x8000000905057210 */ /* 0x000fc8000791e804 */
[----:B------:R-:W-:-:S04]  /*0190*/  IADD3.X R7, PT, PT, R7, -0x1, ~R11, P0, P1 ;  /* 0xffffffff07077810 */ /* 0x000fc800007e2c0b */
[----:B------:R-:W-:-:S04]  /*01a0*/  LOP3.LUT R8, R7, R27, RZ, 0xfc, !PT ;  /* 0x0000001b07087212 */ /* 0x000fc800078efcff */
[----:B------:R-:W-:-:S13]  /*01b0*/  ISETP.NE.U32.AND P0, PT, R8, RZ, PT ;  /* 0x000000ff0800720c */ /* 0x000fda0003f05070 */
[----:B------:R-:W-:Y:S05]  /*01c0*/  @P0 BRA `(.L_x_1) ;  /* 0x0000000000500947 */ /* 0x000fea0003800000 */
[----:B------:R-:W0:Y:S01]  /*01d0*/  I2F.U32.RP R7, R26 ;  /* 0x0000001a00077306 */ /* 0x000e220000209000 */
[----:B------:R-:W-:Y:S01]  /*01e0*/  IMAD.MOV R11, RZ, RZ, -R26 ;  /* 0x000000ffff0b7224 */ /* 0x000fe200078e0a1a */
[----:B------:R-:W-:-:S06]  /*01f0*/  ISETP.NE.U32.AND P2, PT, R26, RZ, PT ;  /* 0x000000ff1a00720c */ /* 0x000fcc0003f45070 */
[----:B0-----:R-:W0:Y:S02]  /*0200*/  MUFU.RCP R7, R7 ;  /* 0x0000000700077308 */ /* 0x001e240000001000 */
[----:B0-----:R-:W-:-:S06]  /*0210*/  VIADD R8, R7, 0xffffffe ;  /* 0x0ffffffe07087836 */ /* 0x001fcc0000000000 */
[----:B------:R0:W1:Y:S02]  /*0220*/  F2I.FTZ.U32.TRUNC.NTZ R9, R8 ;  /* 0x0000000800097305 */ /* 0x000064000021f000 */
[----:B0-----:R-:W-:Y:S02]  /*0230*/  IMAD.MOV.U32 R8, RZ, RZ, RZ ;  /* 0x000000ffff087224 */ /* 0x001fe400078e00ff */
[----:B-1----:R-:W-:-:S04]  /*0240*/  IMAD R11, R11, R9, RZ ;  /* 0x000000090b0b7224 */ /* 0x002fc800078e02ff */
[----:B------:R-:W-:-:S06]  /*0250*/  IMAD.HI.U32 R10, R9, R11, R8 ;  /* 0x0000000b090a7227 */ /* 0x000fcc00078e0008 */
[----:B------:R-:W-:-:S04]  /*0260*/  IMAD.HI.U32 R8, R10, R5, RZ ;  /* 0x000000050a087227 */ /* 0x000fc800078e00ff */
[----:B------:R-:W-:-:S04]  /*0270*/  IMAD.MOV R9, RZ, RZ, -R8 ;  /* 0x000000ffff097224 */ /* 0x000fc800078e0a08 */
[----:B------:R-:W-:Y:S02]  /*0280*/  IMAD R5, R26, R9, R5 ;  /* 0x000000091a057224 */ /* 0x000fe400078e0205 */
[----:B------:R-:W-:-:S03]  /*0290*/  IMAD.MOV.U32 R9, RZ, RZ, RZ ;  /* 0x000000ffff097224 */ /* 0x000fc600078e00ff */
[----:B------:R-:W-:-:S13]  /*02a0*/  ISETP.GE.U32.AND P0, PT, R5, R26, PT ;  /* 0x0000001a0500720c */ /* 0x000fda0003f06070 */
[----:B------:R-:W-:Y:S02]  /*02b0*/  @P0 IMAD.IADD R5, R5, 0x1, -R26 ;  /* 0x0000000105050824 */ /* 0x000fe400078e0a1a */
[----:B------:R-:W-:-:S03]  /*02c0*/  @P0 VIADD R8, R8, 0x1 ;  /* 0x0000000108080836 */ /* 0x000fc60000000000 */
[----:B------:R-:W-:-:S13]  /*02d0*/  ISETP.GE.U32.AND P1, PT, R5, R26, PT ;  /* 0x0000001a0500720c */ /* 0x000fda0003f26070 */
[----:B------:R-:W-:Y:S01]  /*02e0*/  @P1 VIADD R8, R8, 0x1 ;  /* 0x0000000108081836 */ /* 0x000fe20000000000 */
[----:B------:R-:W-:Y:S01]  /*02f0*/  @!P2 LOP3.LUT R8, RZ, R26, RZ, 0x33, !PT ;  /* 0x0000001aff08a212 */ /* 0x000fe200078e33ff */
[----:B------:R-:W-:Y:S06]  /*0300*/  BRA `(.L_x_2) ;  /* 0x0000000000107947 */ /* 0x000fec0003800000 */
.L_x_1:
[----:B------:R-:W-:-:S07]  /*0310*/  MOV R8, 0x330 ;  /* 0x0000033000087802 */ /* 0x000fce0000000f00 */
[----:B------:R-:W-:Y:S05]  /*0320*/  CALL.REL.NOINC `($__internal_0_$__cuda_sm20_div_u64) ;  /* 0x00000014009c7944 */ /* 0x000fea0003c00000 */
[----:B------:R-:W-:Y:S02]  /*0330*/  IMAD.MOV.U32 R8, RZ, RZ, R5 ;  /* 0x000000ffff087224 */ /* 0x000fe400078e0005 */
[----:B------:R-:W-:-:S07]  /*0340*/  IMAD.MOV.U32 R9, RZ, RZ, R10 ;  /* 0x000000ffff097224 */ /* 0x000fce00078e000a */
.L_x_2:
[----:B------:R-:W-:Y:S05]  /*0350*/  BSYNC.RECONVERGENT B0 ;  /* 0x0000000000007941 */ /* 0x000fea0003800200 */
.L_x_0:
[----:B------:R-:W-:Y:S01]  /*0360*/  IADD3 R4, P0, PT, R8, R4, RZ ;  /* 0x0000000408047210 */ /* 0x000fe20007f1e0ff */
[----:B------:R-:W0:Y:S01]  /*0370*/  LDCU.64 UR4, c[0x0][0x358] ;  /* 0x00006b00ff0477ac */ /* 0x000e220008000a00 */
[----:B------:R-:W-:Y:S02]  /*0380*/  BSSY.RECONVERGENT B0, `(.L_x_3) ;  /* 0x0000053000007945 */ /* 0x000fe40003800200 */
[C---:B------:R-:W-:Y:S01]  /*0390*/  LOP3.LUT R5, R4.reuse, 0x3, RZ, 0xc0, !PT ;  /* 0x0000000304057812 */ /* 0x040fe200078ec0ff */
[----:B------:R-:W-:Y:S01]  /*03a0*/  IMAD.X R8, RZ, RZ, R9, P0 ;  /* 0x000000ffff087224 */ /* 0x000fe200000e0609 */
[----:B------:R-:W-:Y:S01]  /*03b0*/  ISETP.GE.U32.AND P0, PT, R4, 0x3, PT ;  /* 0x000000030400780c */ /* 0x000fe20003f06070 */
[----:B------:R-:W1:Y:S01]  /*03c0*/  LDCU.128 UR8, c[0x0][0x380] ;  /* 0x00007000ff0877ac */ /* 0x000e620008000c00 */
[----:B------:R-:W-:Y:S02]  /*03d0*/  ISETP.NE.U32.AND P1, PT, R5, 0x3, PT ;  /* 0x000000030500780c */ /* 0x000fe40003f25070 */
[----:B------:R-:W-:-:S02]  /*03e0*/  ISETP.GE.U32.AND.EX P0, PT, R8, RZ, PT, P0 ;  /* 0x000000ff0800720c */ /* 0x000fc40003f06100 */
[----:B------:R-:W-:-:S13]  /*03f0*/  ISETP.NE.AND.EX P1, PT, RZ, RZ, PT, P1 ;  /* 0x000000ffff00720c */ /* 0x000fda0003f25310 */
[----:B01----:R-:W-:Y:S05]  /*0400*/  @!P1 BRA `(.L_x_4) ;  /* 0x0000000400289947 */ /* 0x003fea0003800000 */
[----:B------:R-:W-:Y:S01]  /*0410*/  VIADD R14, R4, 0x1 ;  /* 0x00000001040e7836 */ /* 0x000fe20000000000 */
[C---:B------:R-:W-:Y:S01]  /*0420*/  SHF.L.U64.HI R12, R6.reuse, 0x4, R3 ;  /* 0x00000004060c7819 */ /* 0x040fe20000010203 */
[----:B------:R-:W-:Y:S01]  /*0430*/  IMAD.SHL.U32 R7, R6, 0x10, RZ ;  /* 0x0000001006077824 */ /* 0x000fe200078e00ff */
[----:B------:R-:W-:Y:S02]  /*0440*/  SHF.L.U64.HI R15, R26, 0x4, R27 ;  /* 0x000000041a0f7819 */ /* 0x000fe4000001021b */
[----:B------:R-:W-:-:S04]  /*0450*/  LOP3.LUT R14, R14, 0x3, RZ, 0xc0, !PT ;  /* 0x000000030e0e7812 */ /* 0x000fc800078ec0ff */
[----:B------:R-:W-:-:S05]  /*0460*/  IADD3 R14, P1, PT, RZ, -R14, RZ ;  /* 0x8000000eff0e7210 */ /* 0x000fca0007f3e0ff */
[----:B------:R-:W-:-:S08]  /*0470*/  IMAD.X R13, RZ, RZ, -0x1, P1 ;  /* 0xffffffffff0d7424 */ /* 0x000fd000008e06ff */
.L_x_5:
[----:B0-----:R-:W-:-:S04]  /*0480*/  IADD3 R8, P1, PT, R7, UR8, RZ ;  /* 0x0000000807087c10 */ /* 0x001fc8000ff3e0ff */
[----:B------:R-:W-:-:S06]  /*0490*/  IADD3.X R9, PT, PT, R12, UR9, RZ, P1, !PT ;  /* 0x000000090c097c10 */ /* 0x000fcc0008ffe4ff */
[----:B------:R-:W2:Y:S01]  /*04a0*/  LDG.E.128 R8, desc[UR4][R8.64] ;  /* 0x0000000408087981 */ /* 0x000ea2000c1e1d00 */
[----:B------:R-:W-:-:S05]  /*04b0*/  IADD3 R6, P2, PT, R26, R6, RZ ;  /* 0x000000061a067210 */ /* 0x000fca0007f5e0ff */
[----:B------:R-:W-:Y:S01]  /*04c0*/  IMAD.X R3, R27, 0x1, R3, P2 ;  /* 0x000000011b037824 */ /* 0x000fe200010e0603 */
[----:B--2---:R-:W-:Y:S02]  /*04d0*/  SHF.R.U32.HI R4, RZ, 0x8, R8 ;  /* 0x00000008ff047819 */ /* 0x004fe40000011608 */
[----:B------:R-:W-:Y:S02]  /*04e0*/  LOP3.LUT R18, R8, 0xff, RZ, 0xc0, !PT ;  /* 0x000000ff08127812 */ /* 0x000fe400078ec0ff */
[----:B------:R-:W-:Y:S02]  /*04f0*/  LOP3.LUT R22, R4, 0xff, RZ, 0xc0, !PT ;  /* 0x000000ff04167812 */ /* 0x000fe400078ec0ff */
[----:B------:R-:W0:Y:S01]  /*0500*/  LDC.U8 R4, c[0x3][R18] ;  /* 0x00c0000012047b82 */ /* 0x000e220000000000 */
[--C-:B------:R-:W-:Y:S02]  /*0510*/  SHF.R.U32.HI R16, RZ, 0x8, R9.reuse ;  /* 0x00000008ff107819 */ /* 0x100fe40000011609 */
[----:B------:R-:W-:-:S02]  /*0520*/  SHF.R.U32.HI R20, RZ, 0x10, R9 ;  /* 0x00000010ff147819 */ /* 0x000fc40000011609 */
[----:B------:R-:W-:Y:S02]  /*0530*/  SHF.R.U32.HI R24, RZ, 0x18, R9 ;  /* 0x00000018ff187819 */ /* 0x000fe40000011609 */
[----:B------:R-:W-:Y:S01]  /*0540*/  SHF.R.U32.HI R17, RZ, 0x8, R10 ;  /* 0x00000008ff117819 */ /* 0x000fe2000001160a */
[----:B------:R1:W0:Y:S01]  /*0550*/  LDC.U8 R5, c[0x3][R22] ;  /* 0x00c0000016057b82 */ /* 0x0002220000000000 */
[--C-:B------:R-:W-:Y:S02]  /*0560*/  SHF.R.U32.HI R19, RZ, 0x10, R8.reuse ;  /* 0x00000010ff137819 */ /* 0x100fe40000011608 */
[----:B------:R-:W-:Y:S02]  /*0570*/  SHF.R.U32.HI R23, RZ, 0x18, R8 ;  /* 0x00000018ff177819 */ /* 0x000fe40000011608 */
[----:B------:R-:W-:Y:S02]  /*0580*/  LOP3.LUT R16, R16, 0xff, RZ, 0xc0, !PT ;  /* 0x000000ff10107812 */ /* 0x000fe400078ec0ff */
[----:B------:R-:W-:Y:S01]  /*0590*/  LOP3.LUT R8, R10, 0xff, RZ, 0xc0, !PT ;  /* 0x000000ff0a087812 */ /* 0x000fe200078ec0ff */
[----:B------:R-:W2:Y:S01]  /*05a0*/  LDC.U8 R24, c[0x3][R24] ;  /* 0x00c0000018187b82 */ /* 0x000ea20000000000 */
[----:B------:R-:W-:-:S02]  /*05b0*/  SHF.R.U32.HI R21, RZ, 0x10, R10 ;  /* 0x00000010ff157819 */ /* 0x000fc4000001160a */
[----:B------:R-:W-:Y:S02]  /*05c0*/  LOP3.LUT R17, R17, 0xff, RZ, 0xc0, !PT ;  /* 0x000000ff11117812 */ /* 0x000fe400078ec0ff */
[----:B-1----:R-:W-:Y:S02]  /*05d0*/  SHF.R.U32.HI R22, RZ, 0x10, R11 ;  /* 0x00000010ff167819 */ /* 0x002fe4000001160b */
[----:B------:R-:W-:Y:S01]  /*05e0*/  SHF.R.U32.HI R25, RZ, 0x18, R10 ;  /* 0x00000018ff197819 */ /* 0x000fe2000001160a */
[----:B------:R-:W1:Y:S01]  /*05f0*/  LDC.U8 R16, c[0x3][R16] ;  /* 0x00c0000010107b82 */ /* 0x000e620000000000 */
[----:B------:R-:W-:Y:S02]  /*0600*/  LOP3.LUT R19, R19, 0xff, RZ, 0xc0, !PT ;  /* 0x000000ff13137812 */ /* 0x000fe400078ec0ff */
[----:B------:R-:W-:Y:S02]  /*0610*/  LOP3.LUT R20, R20, 0xff, RZ, 0xc0, !PT ;  /* 0x000000ff14147812 */ /* 0x000fe400078ec0ff */
[----:B------:R-:W-:-:S02]  /*0620*/  LOP3.LUT R10, R11, 0xff, RZ, 0xc0, !PT ;  /* 0x000000ff0b0a7812 */ /* 0x000fc400078ec0ff */
[----:B------:R-:W-:Y:S01]  /*0630*/  LOP3.LUT R21, R21, 0xff, RZ, 0xc0, !PT ;  /* 0x000000ff15157812 */ /* 0x000fe200078ec0ff */
[----:B------:R-:W3:Y:S01]  /*0640*/  LDC.U8 R8, c[0x3][R8] ;  /* 0x00c0000008087b82 */ /* 0x000ee20000000000 */
[----:B------:R-:W-:-:S07]  /*0650*/  LOP3.LUT R22, R22, 0xff, RZ, 0xc0, !PT ;  /* 0x000000ff16167812 */ /* 0x000fce00078ec0ff */
[----:B------:R-:W3:Y:S08]  /*0660*/  LDC.U8 R17, c[0x3][R17] ;  /* 0x00c0000011117b82 */ /* 0x000ef00000000000 */
[----:B------:R-:W4:Y:S01]  /*0670*/  LDC.U8 R19, c[0x3][R19] ;  /* 0x00c0000013137b82 */ /* 0x000f220000000000 */
[----:B0-----:R-:W-:Y:S01]  /*0680*/  IMAD R4, R5, 0x100, R4 ;  /* 0x0000010005047824 */ /* 0x001fe200078e0204 */
[----:B------:R-:W-:-:S06]  /*0690*/  LOP3.LUT R5, R9, 0xff, RZ, 0xc0, !PT ;  /* 0x000000ff09057812 */ /* 0x000fcc00078ec0ff */
[----:B------:R-:W0:Y:S01]  /*06a0*/  LDC.U8 R20, c[0x3][R20] ;  /* 0x00c0000014147b82 */ /* 0x000e220000000000 */
[--C-:B------:R-:W-:Y:S02]  /*06b0*/  SHF.R.U32.HI R9, RZ, 0x8, R11.reuse ;  /* 0x00000008ff097819 */ /* 0x100fe4000001160b */
[----:B------:R-:W-:Y:S02]  /*06c0*/  SHF.R.U32.HI R11, RZ, 0x18, R11 ;  /* 0x00000018ff0b7819 */ /* 0x000fe4000001160b */
[----:B------:R-:W-:-:S03]  /*06d0*/  LOP3.LUT R18, R9, 0xff, RZ, 0xc0, !PT ;  /* 0x000000ff09127812 */ /* 0x000fc600078ec0ff */
[----:B------:R-:W1:Y:S08]  /*06e0*/  LDC.U8 R5, c[0x3][R5] ;  /* 0x00c0000005057b82 */ /* 0x000e700000000000 */
[----:B------:R5:W2:Y:S08]  /*06f0*/  LDC.U8 R9, c[0x3][R10] ;  /* 0x00c000000a097b82 */ /* 0x000ab00000000000 */
[----:B------:R-:W2:Y:S01]  /*0700*/  LDC.U8 R18, c[0x3][R18] ;  /* 0x00c0000012127b82 */ /* 0x000ea20000000000 */
[----:B---3--:R-:W-:-:S07]  /*0710*/  IMAD R28, R17, 0x100, R8 ;  /* 0x00000100111c7824 */ /* 0x008fce00078e0208 */
[----:B------:R-:W3:Y:S01]  /*0720*/  LDC.U8 R21, c[0x3][R21] ;  /* 0x00c0000015157b82 */ /* 0x000ee20000000000 */
[----:B----4-:R-:W-:Y:S01]  /*0730*/  IMAD R8, R19, 0x10000, R4 ;  /* 0x0001000013087824 */ /* 0x010fe200078e0204 */
[----:B------:R-:W-:-:S06]  /*0740*/  IADD3 R4, P1, PT, R7, UR10, RZ ;  /* 0x0000000a07047c10 */ /* 0x000fcc000ff3e0ff */
[----:B------:R-:W4:Y:S01]  /*0750*/  LDC.U8 R22, c[0x3][R22] ;  /* 0x00c0000016167b82 */ /* 0x000f220000000000 */
[----:B------:R-:W-:-:S07]  /*0760*/  LEA R7, P3, R26, R7, 0x4 ;  /* 0x000000071a077211 */ /* 0x000fce00078620ff */
[----:B------:R-:W4:Y:S08]  /*0770*/  LDC.U8 R23, c[0x3][R23] ;  /* 0x00c0000017177b82 */ /* 0x000f300000000000 */
[----:B-----5:R-:W5:Y:S01]  /*0780*/  LDC.U8 R10, c[0x3][R25] ;  /* 0x00c00000190a7b82 */ /* 0x020f620000000000 */
[----:B-1----:R-:W-:-:S04]  /*0790*/  IMAD R5, R16, 0x100, R5 ;  /* 0x0000010010057824 */ /* 0x002fc800078e0205 */
[----:B0-----:R-:W-:-:S03]  /*07a0*/  IMAD R5, R20, 0x10000, R5 ;  /* 0x0001000014057824 */ /* 0x001fc600078e0205 */
[----:B------:R-:W0:Y:S01]  /*07b0*/  LDC.U8 R11, c[0x3][R11] ;  /* 0x00c000000b0b7b82 */ /* 0x000e220000000000 */
[----:B--2---:R-:W-:Y:S02]  /*07c0*/  IMAD R9, R18, 0x100, R9 ;  /* 0x0000010012097824 */ /* 0x004fe400078e0209 */
[----:B---3--:R-:W-:Y:S02]  /*07d0*/  IMAD R29, R21, 0x10000, R28 ;  /* 0x00010000151d7824 */ /* 0x008fe400078e021c */
[----:B----4-:R-:W-:Y:S02]  /*07e0*/  IMAD R28, R22, 0x10000, R9 ;  /* 0x00010000161c7824 */ /* 0x010fe400078e0209 */
[----:B------:R-:W-:Y:S01]  /*07f0*/  IMAD R9, R24, 0x1000000, R5 ;  /* 0x0100000018097824 */ /* 0x000fe200078e0205 */
[C---:B------:R-:W-:Y:S01]  /*0800*/  IADD3.X R5, PT, PT, R12.reuse, UR11, RZ, P1, !PT ;  /* 0x0000000b0c057c10 */ /* 0x040fe20008ffe4ff */
[----:B------:R-:W-:Y:S01]  /*0810*/  IMAD.X R12, R12, 0x1, R15, P3 ;  /* 0x000000010c0c7824 */ /* 0x000fe200018e060f */
[----:B------:R-:W-:Y:S01]  /*0820*/  IADD3 R14, P1, PT, R14, 0x1, RZ ;  /* 0x000000010e0e7810 */ /* 0x000fe20007f3e0ff */
[----:B------:R-:W-:-:S04]  /*0830*/  IMAD R8, R23, 0x1000000, R8 ;  /* 0x0100000017087824 */ /* 0x000fc800078e0208 */
[----:B------:R-:W-:Y:S01]  /*0840*/  IMAD.X R13, RZ, RZ, R13, P1 ;  /* 0x000000ffff0d7224 */ /* 0x000fe200008e060d */
[----:B------:R-:W-:-:S04]  /*0850*/  ISETP.NE.U32.AND P1, PT, R14, RZ, PT ;  /* 0x000000ff0e00720c */ /* 0x000fc80003f25070 */
[----:B------:R-:W-:Y:S01]  /*0860*/  ISETP.NE.AND.EX P1, PT, R13, RZ, PT, P1 ;  /* 0x000000ff0d00720c */ /* 0x000fe20003f25310 */
[----:B-----5:R-:W-:Y:S02]  /*0870*/  IMAD R10, R10, 0x1000000, R29 ;  /* 0x010000000a0a7824 */ /* 0x020fe400078e021d */
[----:B0-----:R-:W-:-:S05]  /*0880*/  IMAD R11, R11, 0x1000000, R28 ;  /* 0x010000000b0b7824 */ /* 0x001fca00078e021c */
[----:B------:R0:W-:Y:S05]  /*0890*/  STG.E.128 desc[UR4][R4.64], R8 ;  /* 0x0000000804007986 */ /* 0x0001ea000c101d04 */
[----:B------:R-:W-:Y:S05]  /*08a0*/  @P1 BRA `(.L_x_5) ;  /* 0xfffffff800f41947 */ /* 0x000fea000383ffff */
.L_x_4:
[----:B------:R-:W-:Y:S05]  /*08b0*/  BSYNC.RECONVERGENT B0 ;  /* 0x0000000000007941 */ /* 0x000fea0003800200 */
.L_x_3:
[----:B------:R-:W-:Y:S05]  /*08c0*/  @!P0 EXIT ;  /* 0x000000000000894d */ /* 0x000fea0003800000 */
[----:B------:R-:W1:Y:S01]  /*08d0*/  LDC.64 R22, c[0x0][0x380] ;  /* 0x0000e000ff167b82 */ /* 0x000e620000000a00 */
[----:B------:R-:W2:Y:S01]  /*08e0*/  LDCU.128 UR8, c[0x0][0x380] ;  /* 0x00007000ff0877ac */ /* 0x000ea20008000c00 */
[C---:B------:R-:W-:Y:S01]  /*08f0*/  IMAD.SHL.U32 R16, R26.reuse, 0x10, RZ ;  /* 0x000000101a107824 */ /* 0x040fe200078e00ff */
[C-C-:B------:R-:W-:Y:S01]  /*0900*/  SHF.L.U64.HI R7, R26.reuse, 0x4, R27.reuse ;  /* 0x000000041a077819 */ /* 0x140fe2000001021b */
[C---:B------:R-:W-:Y:S01]  /*0910*/  IMAD.SHL.U32 R18, R26.reuse, 0x20, RZ ;  /* 0x000000201a127824 */ /* 0x040fe200078e00ff */
[----:B------:R-:W-:Y:S01]  /*0920*/  SHF.L.U64.HI R17, R26, 0x5, R27 ;  /* 0x000000051a117819 */ /* 0x000fe2000001021b */
[----:B------:R-:W-:Y:S01]  /*0930*/  IMAD R19, R27, 0x30, RZ ;  /* 0x000000301b137824 */ /* 0x000fe200078e02ff */
[C---:B------:R-:W-:Y:S01]  /*0940*/  SHF.L.U64.HI R20, R6.reuse, 0x4, R3 ;  /* 0x0000000406147819 */ /* 0x040fe20000010203 */
[----:B------:R-:W3:Y:S01]  /*0950*/  LDC.64 R24, c[0x0][0x388] ;  /* 0x0000e200ff187b82 */ /* 0x000ee20000000a00 */
[----:B------:R-:W-:Y:S01]  /*0960*/  IMAD.SHL.U32 R21, R6, 0x10, RZ ;  /* 0x0000001006157824 */ /* 0x000fe200078e00ff */
[----:B--2---:R-:W-:-:S02]  /*0970*/  IADD3 RZ, P0, PT, R16, UR10, RZ ;  /* 0x0000000a10ff7c10 */ /* 0x004fc4000ff1e0ff */
[----:B------:R-:W-:Y:S02]  /*0980*/  IADD3 RZ, P1, PT, R18, UR10, RZ ;  /* 0x0000000a12ff7c10 */ /* 0x000fe4000ff3e0ff */
[----:B------:R-:W-:Y:S01]  /*0990*/  IADD3 R16, P2, PT, R16, UR8, RZ ;  /* 0x0000000810107c10 */ /* 0x000fe2000ff5e0ff */
[----:B-1----:R-:W-:Y:S01]  /*09a0*/  IMAD.WIDE.U32 R22, R26, 0x30, R22 ;  /* 0x000000301a167825 */ /* 0x002fe200078e0016 */
[----:B------:R-:W-:Y:S02]  /*09b0*/  IADD3 R18, P3, PT, R18, UR8, RZ ;  /* 0x0000000812127c10 */ /* 0x000fe4000ff7e0ff */
[----:B0-----:R-:W-:Y:S01]  /*09c0*/  IADD3.X R4, PT, PT, R7, UR11, RZ, P0, !PT ;  /* 0x0000000b07047c10 */ /* 0x001fe200087fe4ff */
[----:B------:R-:W-:Y:S01]  /*09d0*/  IMAD.IADD R19, R19, 0x1, R23 ;  /* 0x0000000113137824 */ /* 0x000fe200078e0217 */
[----:B------:R-:W-:Y:S02]  /*09e0*/  IADD3.X R5, PT, PT, R17, UR11, RZ, P1, !PT ;  /* 0x0000000b11057c10 */ /* 0x000fe40008ffe4ff */
[----:B------:R-:W-:Y:S01]  /*09f0*/  IADD3.X R7, PT, PT, R7, UR9, RZ, P2, !PT ;  /* 0x0000000907077c10 */ /* 0x000fe200097fe4ff */
[----:B---3--:R-:W-:Y:S01]  /*0a00*/  IMAD.WIDE.U32 R24, R26, 0x30, R24 ;  /* 0x000000301a187825 */ /* 0x008fe200078e0018 */
[----:B------:R-:W-:-:S07]  /*0a10*/  IADD3.X R17, PT, PT, R17, UR9, RZ, P3, !PT ;  /* 0x0000000911117c10 */ /* 0x000fce0009ffe4ff */
.L_x_6:
[----:B0-----:R-:W-:-:S04]  /*0a20*/  IADD3 R8, P0, PT, R21, UR8, RZ ;  /* 0x0000000815087c10 */ /* 0x001fc8000ff1e0ff */
[----:B------:R-:W-:-:S06]  /*0a30*/  IADD3.X R9, PT, PT, R20, UR9, RZ, P0, !PT ;  /* 0x0000000914097c10 */ /* 0x000fcc00087fe4ff */
[----:B------:R-:W2:Y:S02]  /*0a40*/  LDG.E.128 R8, desc[UR4][R8.64] ;  /* 0x0000000408087981 */ /* 0x000ea4000c1e1d00 */
[--C-:B--2---:R-:W-:Y:S02]  /*0a50*/  SHF.R.U32.HI R12, RZ, 0x8, R8.reuse ;  /* 0x00000008ff0c7819 */ /* 0x104fe40000011608 */
[----:B------:R-:W-:Y:S02]  /*0a60*/  LOP3.LUT R14, R8, 0xff, RZ, 0xc0, !PT ;  /* 0x000000ff080e7812 */ /* 0x000fe400078ec0ff */
[----:B------:R-:W-:Y:S02]  /*0a70*/  LOP3.LUT R15, R12, 0xff, RZ, 0xc0, !PT ;  /* 0x000000ff0c0f7812 */ /* 0x000fe400078ec0ff */
[----:B------:R-:W-:Y:S02]  /*0a80*/  SHF.R.U32.HI R12, RZ, 0x10, R8 ;  /* 0x00000010ff0c7819 */ /* 0x000fe40000011608 */
[----:B------:R-:W0:Y:S02]  /*0a90*/  LDC.U8 R14, c[0x3][R14] ;  /* 0x00c000000e0e7b82 */ /* 0x000e240000000000 */
[----:B------:R-:W-:-:S06]  /*0aa0*/  LOP3.LUT R28, R12, 0xff, RZ, 0xc0, !PT ;  /* 0x000000ff0c1c7812 */ /* 0x000fcc00078ec0ff */
[----:B------:R-:W0:Y:S08]  /*0ab0*/  LDC.U8 R15, c[0x3][R15] ;  /* 0x00c000000f0f7b82 */ /* 0x000e300000000000 */
[----:B------:R-:W1:Y:S01]  /*0ac0*/  LDC.U8 R13, c[0x3][R28] ;  /* 0x00c000001c0d7b82 */ /* 0x000e620000000000 */
[----:B0-----:R-:W-:Y:S01]  /*0ad0*/  IMAD R12, R15, 0x100, R14 ;  /* 0x000001000f0c7824 */ /* 0x001fe200078e020e */
[----:B------:R-:W-:-:S03]  /*0ae0*/  LOP3.LUT R14, R9, 0xff, RZ, 0xc0, !PT ;  /* 0x000000ff090e7812 */ /* 0x000fc600078ec0ff */
[----:B-1----:R-:W-:Y:S01]  /*0af0*/  IMAD R12, R13, 0x10000, R12 ;  /* 0x000100000d0c7824 */ /* 0x002fe200078e020c */
[----:B------:R-:W-:-:S04]  /*0b00*/  SHF.R.U32.HI R13, RZ, 0x8, R9 ;  /* 0x00000008ff0d7819 */ /* 0x000fc80000011609 */
[----:B------:R-:W-:Y:S02]  /*0b10*/  LOP3.LUT R15, R13, 0xff, RZ, 0xc0, !PT ;  /* 0x000000ff0d0f7812 */ /* 0x000fe400078ec0ff */
[----:B------:R0:W1:Y:S08]  /*0b20*/  LDC.U8 R13, c[0x3][R14] ;  /* 0x00c000000e0d7b82 */ /* 0x0000700000000000 */
[----:B------:R2:W1:Y:S01]  /*0b30*/  LDC.U8 R29, c[0x3][R15] ;  /* 0x00c000000f1d7b82 */ /* 0x0004620000000000 */
[----:B0-----:R-:W-:-:S02]  /*0b40*/  LOP3.LUT R14, R10, 0xff, RZ, 0xc0, !PT ;  /* 0x000000ff0a0e7812 */ /* 0x001fc400078ec0ff */
[----:B--2---:R-:W-:-:S04]  /*0b50*/  SHF.R.U32.HI R15, RZ, 0x10, R10 ;  /* 0x00000010ff0f7819 */ /* 0x004fc8000001160a */
[----:B------:R-:W-:-:S06]  /*0b60*/  LOP3.LUT R15, R15, 0xff, RZ, 0xc0, !PT ;  /* 0x000000ff0f0f7812 */ /* 0x000fcc00078ec0ff */
[----:B------:R-:W0:Y:S01]  /*0b70*/  LDC.U8 R15, c[0x3][R15] ;  /* 0x00c000000f0f7b82 */ /* 0x000e220000000000 */
[----:B-1----:R-:W-:Y:S01]  /*0b80*/  IMAD R13, R29, 0x100, R13 ;  /* 0x000001001d0d7824 */ /* 0x002fe200078e020d */
[--C-:B------:R-:W-:Y:S02]  /*0b90*/  SHF.R.U32.HI R29, RZ, 0x10, R9.reuse ;  /* 0x00000010ff1d7819 */ /* 0x100fe40000011609 */
[----:B------:R-:W-:Y:S02]  /*0ba0*/  SHF.R.U32.HI R9, RZ, 0x18, R9 ;  /* 0x00000018ff097819 */ /* 0x000fe40000011609 */
[----:B------:R-:W-:Y:S02]  /*0bb0*/  LOP3.LUT R28, R29, 0xff, RZ, 0xc0, !PT ;  /* 0x000000ff1d1c7812 */ /* 0x000fe400078ec0ff */
[----:B------:R-:W-:Y:S02]  /*0bc0*/  SHF.R.U32.HI R29, RZ, 0x18, R8 ;  /* 0x00000018ff1d7819 */ /* 0x000fe40000011608 */
[----:B------:R-:W1:Y:S08]  /*0bd0*/  LDC.U8 R8, c[0x3][R28] ;  /* 0x00c000001c087b82 */ /* 0x000e700000000000 */
[----:B------:R-:W2:Y:S08]  /*0be0*/  LDC.U8 R29, c[0x3][R29] ;  /* 0x00c000001d1d7b82 */ /* 0x000eb00000000000 */
[----:B------:R-:W3:Y:S01]  /*0bf0*/  LDC.U8 R9, c[0x3][R9] ;  /* 0x00c0000009097b82 */ /* 0x000ee20000000000 */
[----:B-1----:R-:W-:-:S02]  /*0c00*/  IMAD R13, R8, 0x10000, R13 ;  /* 0x00010000080d7824 */ /* 0x002fc400078e020d */
[----:B--2---:R-:W-:Y:S01]  /*0c10*/  IMAD R8, R29, 0x1000000, R12 ;  /* 0x010000001d087824 */ /* 0x004fe200078e020c */
[--C-:B------:R-:W-:Y:S02]  /*0c20*/  SHF.R.U32.HI R12, RZ, 0x8, R10.reuse ;  /* 0x00000008ff0c7819 */ /* 0x100fe4000001160a */
[----:B------:R-:W-:Y:S02]  /*0c30*/  SHF.R.U32.HI R10, RZ, 0x18, R10 ;  /* 0x00000018ff0a7819 */ /* 0x000fe4000001160a */
[----:B------:R-:W-:Y:S02]  /*0c40*/  LOP3.LUT R29, R12, 0xff, RZ, 0xc0, !PT ;  /* 0x000000ff0c1d7812 */ /* 0x000fe400078ec0ff */
[----:B------:R1:W2:Y:S01]  /*0c50*/  LDC.U8 R12, c[0x3][R14] ;  /* 0x00c000000e0c7b82 */ /* 0x0002a20000000000 */
[----:B---3--:R-:W-:Y:S01]  /*0c60*/  IMAD R9, R9, 0x1000000, R13 ;  /* 0x0100000009097824 */ /* 0x008fe200078e020d */
[----:B------:R-:W-:-:S06]  /*0c70*/  SHF.R.U32.HI R13, RZ, 0x8, R11 ;  /* 0x00000008ff0d7819 */ /* 0x000fcc000001160b */
[----:B------:R-:W2:Y:S01]  /*0c80*/  LDC.U8 R29, c[0x3][R29] ;  /* 0x00c000001d1d7b82 */ /* 0x000ea20000000000 */
[----:B-1----:R-:W-:-:S07]  /*0c90*/  LOP3.LUT R14, R11, 0xff, RZ, 0xc0, !PT ;  /* 0x000000ff0b0e7812 */ /* 0x002fce00078ec0ff */
[----:B------:R-:W1:Y:S01]  /*0ca0*/  LDC.U8 R10, c[0x3][R10] ;  /* 0x00c000000a0a7b82 */ /* 0x000e620000000000 */
[----:B--2---:R-:W-:-:S04]  /*0cb0*/  IMAD R12, R29, 0x100, R12 ;  /* 0x000001001d0c7824 */ /* 0x004fc800078e020c */
[----:B0-----:R-:W-:Y:S01]  /*0cc0*/  IMAD R12, R15, 0x10000, R12 ;  /* 0x000100000f0c7824 */ /* 0x001fe200078e020c */
[----:B------:R-:W-:Y:S02]  /*0cd0*/  LOP3.LUT R15, R13, 0xff, RZ, 0xc0, !PT ;  /* 0x000000ff0d0f7812 */ /* 0x000fe400078ec0ff */
[----:B------:R-:W0:Y:S01]  /*0ce0*/  LDC.U8 R13, c[0x3][R14] ;  /* 0x00c000000e0d7b82 */ /* 0x000e220000000000 */
[----:B-1----:R-:W-:-:S07]  /*0cf0*/  IMAD R10, R10, 0x1000000, R12 ;  /* 0x010000000a0a7824 */ /* 0x002fce00078e020c */
[----:B------:R-:W0:Y:S02]  /*0d00*/  LDC.U8 R28, c[0x3][R15] ;  /* 0x00c000000f1c7b82 */ /* 0x000e240000000000 */
[----:B0-----:R-:W-:Y:S01]  /*0d10*/  IMAD R13, R28, 0x100, R13 ;  /* 0x000001001c0d7824 */ /* 0x001fe200078e020d */
[--C-:B------:R-:W-:Y:S02]  /*0d20*/  SHF.R.U32.HI R28, RZ, 0x10, R11.reuse ;  /* 0x00000010ff1c7819 */ /* 0x100fe4000001160b */
[----:B------:R-:W-:Y:S02]  /*0d30*/  SHF.R.U32.HI R11, RZ, 0x18, R11 ;  /* 0x00000018ff0b7819 */ /* 0x000fe4000001160b */
[----:B------:R-:W-:-:S04]  /*0d40*/  LOP3.LUT R28, R28, 0xff, RZ, 0xc0, !PT ;  /* 0x000000ff1c1c7812 */ /* 0x000fc800078ec0ff */
[----:B------:R-:W0:Y:S08]  /*0d50*/  LDC.U8 R11, c[0x3][R11] ;  /* 0x00c000000b0b7b82 */ /* 0x000e300000000000 */
[----:B------:R-:W1:Y:S02]  /*0d60*/  LDC.U8 R28, c[0x3][R28] ;  /* 0x00c000001c1c7b82 */ /* 0x000e640000000000 */
[----:B-1----:R-:W-:Y:S01]  /*0d70*/  IMAD R13, R28, 0x10000, R13 ;  /* 0x000100001c0d7824 */ /* 0x002fe200078e020d */
[----:B------:R-:W-:-:S03]  /*0d80*/  IADD3 R28, P0, PT, R21, UR10, RZ ;  /* 0x0000000a151c7c10 */ /* 0x000fc6000ff1e0ff */
[----:B0-----:R-:W-:Y:S01]  /*0d90*/  IMAD R11, R11, 0x1000000, R13 ;  /* 0x010000000b0b7824 */ /* 0x001fe200078e020d */
[----:B------:R-:W-:Y:S02]  /*0da0*/  IADD3.X R29, PT, PT, R20, UR11, RZ, P0, !PT ;  /* 0x0000000b141d7c10 */ /* 0x000fe400087fe4ff */
[----:B------:R-:W-:-:S03]  /*0db0*/  IADD3 R12, P0, PT, R21, R16, RZ ;  /* 0x00000010150c7210 */ /* 0x000fc60007f1e0ff */
[----:B------:R0:W-:Y:S02]  /*0dc0*/  STG.E.128 desc[UR4][R28.64], R8 ;  /* 0x000000081c007986 */ /* 0x0001e4000c101d04 */
[----:B------:R-:W-:-:S06]  /*0dd0*/  IMAD.X R13, R20, 0x1, R7, P0 ;  /* 0x00000001140d7824 */ /* 0x000fcc00000e0607 */
[----:B------:R-:W0:Y:S02]  /*0de0*/  LDG.E.128 R12, desc[UR4][R12.64] ;  /* 0x000000040c0c7981 */ /* 0x000e24000c1e1d00 */
[--C-:B0-----:R-:W-:Y:S02]  /*0df0*/  SHF.R.U32.HI R8, RZ, 0x8, R12.reuse ;  /* 0x00000008ff087819 */ /* 0x101fe4000001160c */
[----:B------:R-:W-:Y:S02]  /*0e00*/  LOP3.LUT R29, R12, 0xff, RZ, 0xc0, !PT ;  /* 0x000000ff0c1d7812 */ /* 0x000fe400078ec0ff */
[----:B------:R-:W-:Y:S02]  /*0e10*/  LOP3.LUT R10, R8, 0xff, RZ, 0xc0, !PT ;  /* 0x000000ff080a7812 */ /* 0x000fe400078ec0ff */
[----:B------:R-:W-:Y:S02]  /*0e20*/  SHF.R.U32.HI R8, RZ, 0x10, R12 ;  /* 0x00000010ff087819 */ /* 0x000fe4000001160c */
[----:B------:R-:W0:Y:S01]  /*0e30*/  LDC.U8 R29, c[0x3][R29] ;  /* 0x00c000001d1d7b82 */ /* 0x000e220000000000 */
[----:B------:R-:W-:-:S02]  /*0e40*/  LOP3.LUT R28, R13, 0xff, RZ, 0xc0, !PT ;  /* 0x000000ff0d1c7812 */ /* 0x000fc400078ec0ff */
[----:B------:R-:W-:Y:S02]  /*0e50*/  LOP3.LUT R11, R8, 0xff, RZ, 0xc0, !PT ;  /* 0x000000ff080b7812 */ /* 0x000fe400078ec0ff */
[----:B------:R-:W-:-:S03]  /*0e60*/  SHF.R.U32.HI R12, RZ, 0x18, R12 ;  /* 0x00000018ff0c7819 */ /* 0x000fc6000001160c */
[----:B------:R-:W0:Y:S08]  /*0e70*/  LDC.U8 R8, c[0x3][R10] ;  /* 0x00c000000a087b82 */ /* 0x000e300000000000 */
[----:B------:R-:W1:Y:S08]  /*0e80*/  LDC.U8 R9, c[0x3][R11] ;  /* 0x00c000000b097b82 */ /* 0x000e700000000000 */
[----:B------:R-:W2:Y:S01]  /*0e90*/  LDC.U8 R12, c[0x3][R12] ;  /* 0x00c000000c0c7b82 */ /* 0x000ea20000000000 */
[----:B0-----:R-:W-:Y:S01]  /*0ea0*/  IMAD R8, R8, 0x100, R29 ;  /* 0x0000010008087824 */ /* 0x001fe200078e021d */
[----:B------:R-:W-:-:S06]  /*0eb0*/  LOP3.LUT R29, R14, 0xff, RZ, 0xc0, !PT ;  /* 0x000000ff0e1d7812 */ /* 0x000fcc00078ec0ff */
[----:B------:R-:W0:Y:S01]  /*0ec0*/  LDC.U8 R29, c[0x3][R29] ;  /* 0x00c000001d1d7b82 */ /* 0x000e220000000000 */
[----:B-1----:R-:W-:Y:S01]  /*0ed0*/  IMAD R8, R9, 0x10000, R8 ;  /* 0x0001000009087824 */ /* 0x002fe200078e0208 */
[----:B------:R-:W-:-:S04]  /*0ee0*/  SHF.R.U32.HI R9, RZ, 0x8, R13 ;  /* 0x00000008ff097819 */ /* 0x000fc8000001160d */
[----:B------:R-:W-:Y:S02]  /*0ef0*/  LOP3.LUT R11, R9, 0xff, RZ, 0xc0, !PT ;  /* 0x000000ff090b7812 */ /* 0x000fe400078ec0ff */
[----:B------:R-:W1:Y:S01]  /*0f00*/  LDC.U8 R9, c[0x3][R28] ;  /* 0x00c000001c097b82 */ /* 0x000e620000000000 */
[----:B--2---:R-:W-:Y:S01]  /*0f10*/  IMAD R8, R12, 0x1000000, R8 ;  /* 0x010000000c087824 */ /* 0x004fe200078e0208 */
[----:B------:R-:W-:-:S06]  /*0f20*/  SHF.R.U32.HI R12, RZ, 0x10, R14 ;  /* 0x00000010ff0c7819 */ /* 0x000fcc000001160e */
[----:B------:R-:W1:Y:S02]  /*0f30*/  LDC.U8 R10, c[0x3][R11] ;  /* 0x00c000000b0a7b82 */ /* 0x000e640000000000 */
[----:B-1----:R-:W-:Y:S01]  /*0f40*/  IMAD R9, R10, 0x100, R9 ;  /* 0x000001000a097824 */ /* 0x002fe200078e0209 */
[--C-:B------:R-:W-:Y:S02]  /*0f50*/  SHF.R.U32.HI R10, RZ, 0x10, R13.reuse ;  /* 0x00000010ff0a7819 */ /* 0x100fe4000001160d */
[----:B------:R-:W-:Y:S02]  /*0f60*/  SHF.R.U32.HI R13, RZ, 0x18, R13 ;  /* 0x00000018ff0d7819 */ /* 0x000fe4000001160d */
[----:B------:R-:W-:Y:S02]  /*0f70*/  LOP3.LUT R28, R10, 0xff, RZ, 0xc0, !PT ;  /* 0x000000ff0a1c7812 */ /* 0x000fe400078ec0ff */
[--C-:B------:R-:W-:Y:S02]  /*0f80*/  SHF.R.U32.HI R10, RZ, 0x8, R14.reuse ;  /* 0x00000008ff0a7819 */ /* 0x100fe4000001160e */
[----:B------:R-:W1:Y:S01]  /*0f90*/  LDC.U8 R13, c[0x3][R13] ;  /* 0x00c000000d0d7b82 */ /* 0x000e620000000000 */
[----:B------:R-:W-:-:S02]  /*0fa0*/  SHF.R.U32.HI R14, RZ, 0x18, R14 ;  /* 0x00000018ff0e7819 */ /* 0x000fc4000001160e */
[----:B------:R-:W-:-:S05]  /*0fb0*/  LOP3.LUT R11, R10, 0xff, RZ, 0xc0, !PT ;  /* 0x000000ff0a0b7812 */ /* 0x000fca00078ec0ff */
[----:B------:R-:W2:Y:S08]  /*0fc0*/  LDC.U8 R28, c[0x3][R28] ;  /* 0x00c000001c1c7b82 */ /* 0x000eb00000000000 */
[----:B------:R3:W0:Y:S02]  /*0fd0*/  LDC.U8 R10, c[0x3][R11] ;  /* 0x00c000000b0a7b82 */ /* 0x0006240000000000 */
[----:B---3--:R-:W-:Y:S01]  /*0fe0*/  SHF.R.U32.HI R11, RZ, 0x8, R15 ;  /* 0x00000008ff0b7819 */ /* 0x008fe2000001160f */
[----:B--2---:R-:W-:-:S03]  /*0ff0*/  IMAD R9, R28, 0x10000, R9 ;  /* 0x000100001c097824 */ /* 0x004fc600078e0209 */
[----:B------:R-:W-:Y:S02]  /*1000*/  LOP3.LUT R28, R11, 0xff, RZ, 0xc0, !PT ;  /* 0x000000ff0b1c7812 */ /* 0x000fe400078ec0ff */
[----:B------:R-:W-:Y:S01]  /*1010*/  LOP3.LUT R11, R15, 0xff, RZ, 0xc0, !PT ;  /* 0x000000ff0f0b7812 */ /* 0x000fe200078ec0ff */
[----:B-1----:R-:W-:Y:S01]  /*1020*/  IMAD R9, R13, 0x1000000, R9 ;  /* 0x010000000d097824 */ /* 0x002fe200078e0209 */
[----:B------:R-:W-:Y:S02]  /*1030*/  SHF.R.U32.HI R13, RZ, 0x10, R15 ;  /* 0x00000010ff0d7819 */ /* 0x000fe4000001160f */
[----:B------:R-:W1:Y:S01]  /*1040*/  LDC.U8 R28, c[0x3][R28] ;  /* 0x00c000001c1c7b82 */ /* 0x000e620000000000 */
[----:B0-----:R-:W-:Y:S01]  /*1050*/  IMAD R10, R10, 0x100, R29 ;  /* 0x000001000a0a7824 */ /* 0x001fe200078e021d */
[----:B------:R-:W-:-:S06]  /*1060*/  LOP3.LUT R29, R12, 0xff, RZ, 0xc0, !PT ;  /* 0x000000ff0c1d7812 */ /* 0x000fcc00078ec0ff */
[----:B------:R-:W1:Y:S08]  /*1070*/  LDC.U8 R11, c[0x3][R11] ;  /* 0x00c000000b0b7b82 */ /* 0x000e700000000000 */
[----:B------:R-:W0:Y:S01]  /*1080*/  LDC.U8 R29, c[0x3][R29] ;  /* 0x00c000001d1d7b82 */ /* 0x000e220000000000 */
[----:B-1----:R-:W-:Y:S01]  /*1090*/  IMAD R12, R28, 0x100, R11 ;  /* 0x000001001c0c7824 */ /* 0x002fe200078e020b */
[----:B------:R-:W-:-:S02]  /*10a0*/  LOP3.LUT R28, R13, 0xff, RZ, 0xc0, !PT ;  /* 0x000000ff0d1c7812 */ /* 0x000fc400078ec0ff */
[----:B------:R-:W-:-:S04]  /*10b0*/  SHF.R.U32.HI R11, RZ, 0x18, R15 ;  /* 0x00000018ff0b7819 */ /* 0x000fc8000001160f */
[----:B------:R-:W1:Y:S01]  /*10c0*/  LDC.U8 R13, c[0x3][R28] ;  /* 0x00c000001c0d7b82 */ /* 0x000e620000000000 */
[----:B0-----:R-:W-:-:S07]  /*10d0*/  IMAD R10, R29, 0x10000, R10 ;  /* 0x000100001d0a7824 */ /* 0x001fce00078e020a */
[----:B------:R-:W0:Y:S08]  /*10e0*/  LDC.U8 R11, c[0x3][R11] ;  /* 0x00c000000b0b7b82 */ /* 0x000e300000000000 */
[----:B------:R2:W3:Y:S01]  /*10f0*/  LDC.U8 R15, c[0x3][R14] ;  /* 0x00c000000e0f7b82 */ /* 0x0004e20000000000 */
[----:B-1----:R-:W-:Y:S02]  /*1100*/  IMAD R12, R13, 0x10000, R12 ;  /* 0x000100000d0c7824 */ /* 0x002fe400078e020c */
[----:B------:R-:W-:-:S04]  /*1110*/  IMAD.SHL.U32 R13, R26, 0x10, RZ ;  /* 0x000000101a0d7824 */ /* 0x000fc800078e00ff */
[----:B--2---:R-:W-:Y:S02]  /*1120*/  VIADD R14, R13, UR10 ;  /* 0x0000000a0d0e7c36 */ /* 0x004fe40008000000 */
[----:B0-----:R-:W-:-:S03]  /*1130*/  IMAD R11, R11, 0x1000000, R12 ;  /* 0x010000000b0b7824 */ /* 0x001fc600078e020c */
[----:B------:R-:W-:-:S05]  /*1140*/  IADD3 R28, P0, PT, R21, R14, RZ ;  /* 0x0000000e151c7210 */ /* 0x000fca0007f1e0ff */
[----:B------:R-:W-:Y:S01]  /*1150*/  IMAD.X R29, R20, 0x1, R4, P0 ;  /* 0x00000001141d7824 */ /* 0x000fe200000e0604 */
[----:B------:R-:W-:Y:S01]  /*1160*/  IADD3 R12, P0, PT, R21, R18, RZ ;  /* 0x00000012150c7210 */ /* 0x000fe20007f1e0ff */
[----:B---3--:R-:W-:-:S04]  /*1170*/  IMAD R10, R15, 0x1000000, R10 ;  /* 0x010000000f0a7824 */ /* 0x008fc800078e020a */
[----:B------:R-:W-:Y:S01]  /*1180*/  IMAD.X R13, R20, 0x1, R17, P0 ;  /* 0x00000001140d7824 */ /* 0x000fe200000e0611 */
[----:B------:R0:W-:Y:S05]  /*1190*/  STG.E.128 desc[UR4][R28.64], R8 ;  /* 0x000000081c007986 */ /* 0x0001ea000c101d04 */
[----:B------:R-:W0:Y:S02]  /*11a0*/  LDG.E.128 R12, desc[UR4][R12.64] ;  /* 0x000000040c0c7981 */ /* 0x000e24000c1e1d00 */
[----:B0-----:R-:W-:Y:S02]  /*11b0*/  SHF.R.U32.HI R8, RZ, 0x8, R12 ;  /* 0x00000008ff087819 */ /* 0x001fe4000001160c */
[----:B------:R-:W-:-:S02]  /*11c0*/  LOP3.LUT R10, R12, 0xff, RZ, 0xc0, !PT ;  /* 0x000000ff0c0a7812 */ /* 0x000fc400078ec0ff */
[----:B------:R-:W-:Y:S02]  /*11d0*/  LOP3.LUT R29, R8, 0xff, RZ, 0xc0, !PT ;  /* 0x000000ff081d7812 */ /* 0x000fe400078ec0ff */
[--C-:B------:R-:W-:Y:S02]  /*11e0*/  SHF.R.U32.HI R8, RZ, 0x10, R12.reuse ;  /* 0x00000010ff087819 */ /* 0x100fe4000001160c */
[----:B------:R-:W0:Y:S01]  /*11f0*/  LDC.U8 R10, c[0x3][R10] ;  /* 0x00c000000a0a7b82 */ /* 0x000e220000000000 */
[----:B------:R-:W-:Y:S02]  /*1200*/  LOP3.LUT R11, R13, 0xff, RZ, 0xc0, !PT ;  /* 0x000000ff0d0b7812 */ /* 0x000fe400078ec0ff */
[----:B------:R-:W-:Y:S02]  /*1210*/  LOP3.LUT R28, R8, 0xff, RZ, 0xc0, !PT ;  /* 0x000000ff081c7812 */ /* 0x000fe400078ec0ff */
[----:B------:R-:W-:-:S03]  /*1220*/  SHF.R.U32.HI R12, RZ, 0x18, R12 ;  /* 0x00000018ff0c7819 */ /* 0x000fc6000001160c */
[----:B------:R-:W0:Y:S08]  /*1230*/  LDC.U8 R29, c[0x3][R29] ;  /* 0x00c000001d1d7b82 */ /* 0x000e300000000000 */
[----:B------:R-:W1:Y:S01]  /*1240*/  LDC.U8 R9, c[0x3][R28] ;  /* 0x00c000001c097b82 */ /* 0x000e620000000000 */
[----:B0-----:R-:W-:Y:S01]  /*1250*/  IMAD R8, R29, 0x100, R10 ;  /* 0x000001001d087824 */ /* 0x001fe200078e020a */
[----:B------:R-:W-:-:S04]  /*1260*/  SHF.R.U32.HI R10, RZ, 0x10, R13 ;  /* 0x00000010ff0a7819 */ /* 0x000fc8000001160d */
[----:B------:R-:W-:Y:S01]  /*1270*/  LOP3.LUT R29, R10, 0xff, RZ, 0xc0, !PT ;  /* 0x000000ff0a1d7812 */ /* 0x000fe200078ec0ff */
[----:B-1----:R-:W-:Y:S01]  /*1280*/  IMAD R8, R9, 0x10000, R8 ;  /* 0x0001000009087824 */ /* 0x002fe200078e0208 */
[--C-:B------:R-:W-:Y:S02]  /*1290*/  SHF.R.U32.HI R9, RZ, 0x8, R13.reuse ;  /* 0x00000008ff097819 */ /* 0x100fe4000001160d */
[----:B------:R-:W0:Y:S01]  /*12a0*/  LDC.U8 R10, c[0x3][R29] ;  /* 0x00c000001d0a7b82 */ /* 0x000e220000000000 */
[----:B------:R-:W-:Y:S02]  /*12b0*/  SHF.R.U32.HI R13, RZ, 0x18, R13 ;  /* 0x00000018ff0d7819 */ /* 0x000fe4000001160d */
[----:B------:R-:W-:-:S05]  /*12c0*/  LOP3.LUT R28, R9, 0xff, RZ, 0xc0, !PT ;  /* 0x000000ff091c7812 */ /* 0x000fca00078ec0ff */
[----:B------:R1:W2:Y:S08]  /*12d0*/  LDC.U8 R9, c[0x3][R11] ;  /* 0x00c000000b097b82 */ /* 0x0002b00000000000 */
[----:B------:R-:W2:Y:S08]  /*12e0*/  LDC.U8 R28, c[0x3][R28] ;  /* 0x00c000001c1c7b82 */ /* 0x000eb00000000000 */
[----:B-1----:R-:W1:Y:S08]  /*12f0*/  LDC.U8 R11, c[0x3][R12] ;  /* 0x00c000000c0b7b82 */ /* 0x002e700000000000 */
[----:B------:R-:W3:Y:S01]  /*1300*/  LDC.U8 R13, c[0x3][R13] ;  /* 0x00c000000d0d7b82 */ /* 0x000ee20000000000 */
[----:B--2---:R-:W-:Y:S01]  /*1310*/  IMAD R9, R28, 0x100, R9 ;  /* 0x000001001c097824 */ /* 0x004fe200078e0209 */
[----:B------:R-:W-:-:S03]  /*1320*/  SHF.R.U32.HI R28, RZ, 0x10, R14 ;  /* 0x00000010ff1c7819 */ /* 0x000fc6000001160e */
[----:B0-----:R-:W-:Y:S01]  /*1330*/  IMAD R9, R10, 0x10000, R9 ;  /* 0x000100000a097824 */ /* 0x001fe200078e0209 */
[----:B------:R-:W-:Y:S02]  /*1340*/  SHF.R.U32.HI R10, RZ, 0x8, R14 ;  /* 0x00000008ff0a7819 */ /* 0x000fe4000001160e */
[----:B------:R-:W-:Y:S01]  /*1350*/  LOP3.LUT R28, R28, 0xff, RZ, 0xc0, !PT ;  /* 0x000000ff1c1c7812 */ /* 0x000fe200078ec0ff */
[----:B-1----:R-:W-:Y:S01]  /*1360*/  IMAD R8, R11, 0x1000000, R8 ;  /* 0x010000000b087824 */ /* 0x002fe200078e0208 */
[----:B------:R-:W-:Y:S02]  /*1370*/  LOP3.LUT R12, R10, 0xff, RZ, 0xc0, !PT ;  /* 0x000000ff0a0c7812 */ /* 0x000fe400078ec0ff */
[----:B------:R-:W-:Y:S02]  /*1380*/  LOP3.LUT R11, R14, 0xff, RZ, 0xc0, !PT ;  /* 0x000000ff0e0b7812 */ /* 0x000fe400078ec0ff */
[----:B------:R-:W0:Y:S01]  /*1390*/  LDC.U8 R29, c[0x3][R12] ;  /* 0x00c000000c1d7b82 */ /* 0x000e220000000000 */
[----:B------:R-:W-:Y:S01]  /*13a0*/  SHF.R.U32.HI R14, RZ, 0x18, R14 ;  /* 0x00000018ff0e7819 */ /* 0x000fe2000001160e */
[----:B---3--:R-:W-:-:S06]  /*13b0*/  IMAD R9, R13, 0x1000000, R9 ;  /* 0x010000000d097824 */ /* 0x008fcc00078e0209 */
[----:B------:R1:W0:Y:S02]  /*13c0*/  LDC.U8 R10, c[0x3][R11] ;  /* 0x00c000000b0a7b82 */ /* 0x0002240000000000 */
[----:B-1----:R-:W-:Y:S01]  /*13d0*/  SHF.R.U32.HI R11, RZ, 0x8, R15 ;  /* 0x00000008ff0b7819 */ /* 0x002fe2000001160f */
[----:B0-----:R-:W-:-:S05]  /*13e0*/  IMAD R10, R29, 0x100, R10 ;  /* 0x000001001d0a7824 */ /* 0x001fca00078e020a */
[----:B------:R0:W1:Y:S02]  /*13f0*/  LDC.U8 R29, c[0x3][R28] ;  /* 0x00c000001c1d7b82 */ /* 0x0000640000000000 */
[----:B0-----:R-:W-:Y:S02]  /*1400*/  LOP3.LUT R28, R11, 0xff, RZ, 0xc0, !PT ;  /* 0x000000ff0b1c7812 */ /* 0x001fe400078ec0ff */
[----:B------:R-:W-:-:S06]  /*1410*/  LOP3.LUT R11, R15, 0xff, RZ, 0xc0, !PT ;  /* 0x000000ff0f0b7812 */ /* 0x000fcc00078ec0ff */
[----:B------:R-:W0:Y:S01]  /*1420*/  LDC.U8 R11, c[0x3][R11] ;  /* 0x00c000000b0b7b82 */ /* 0x000e220000000000 */
[----:B-1----:R-:W-:-:S07]  /*1430*/  IMAD R10, R29, 0x10000, R10 ;  /* 0x000100001d0a7824 */ /* 0x002fce00078e020a */
[----:B------:R-:W0:Y:S02]  /*1440*/  LDC.U8 R29, c[0x3][R28] ;  /* 0x00c000001c1d7b82 */ /* 0x000e240000000000 */
[----:B0-----:R-:W-:Y:S01]  /*1450*/  IMAD R12, R29, 0x100, R11 ;  /* 0x000001001d0c7824 */ /* 0x001fe200078e020b */
[--C-:B------:R-:W-:Y:S02]  /*1460*/  SHF.R.U32.HI R29, RZ, 0x10, R15.reuse ;  /* 0x00000010ff1d7819 */ /* 0x100fe4000001160f */
[----:B------:R-:W-:Y:S02]  /*1470*/  SHF.R.U32.HI R11, RZ, 0x18, R15 ;  /* 0x00000018ff0b7819 */ /* 0x000fe4000001160f */
[----:B------:R-:W-:Y:S01]  /*1480*/  LOP3.LUT R29, R29, 0xff, RZ, 0xc0, !PT ;  /* 0x000000ff1d1d7812 */ /* 0x000fe200078ec0ff */
[----:B------:R-:W0:Y:S08]  /*1490*/  LDC.U8 R15, c[0x3][R14] ;  /* 0x00c000000e0f7b82 */ /* 0x000e300000000000 */
[----:B------:R-:W1:Y:S08]  /*14a0*/  LDC.U8 R13, c[0x3][R29] ;  /* 0x00c000001d0d7b82 */ /* 0x000e700000000000 */
[----:B------:R-:W2:Y:S01]  /*14b0*/  LDC.U8 R11, c[0x3][R11] ;  /* 0x00c000000b0b7b82 */ /* 0x000ea20000000000 */
[----:B0-----:R-:W-:-:S02]  /*14c0*/  IMAD R10, R15, 0x1000000, R10 ;  /* 0x010000000f0a7824 */ /* 0x001fc400078e020a */
[----:B-1----:R-:W-:Y:S02]  /*14d0*/  IMAD R12, R13, 0x10000, R12 ;  /* 0x000100000d0c7824 */ /* 0x002fe400078e020c */
[----:B------:R-:W-:-:S04]  /*14e0*/  IMAD.SHL.U32 R13, R26, 0x20, RZ ;  /* 0x000000201a0d7824 */ /* 0x000fc800078e00ff */
[----:B------:R-:W-:Y:S02]  /*14f0*/  VIADD R14, R13, UR10 ;  /* 0x0000000a0d0e7c36 */ /* 0x000fe40008000000 */
[----:B--2---:R-:W-:-:S03]  /*1500*/  IMAD R11, R11, 0x1000000, R12 ;  /* 0x010000000b0b7824 */ /* 0x004fc600078e020c */
[----:B------:R-:W-:-:S05]  /*1510*/  IADD3 R28, P0, PT, R21, R14, RZ ;  /* 0x0000000e151c7210 */ /* 0x000fca0007f1e0ff */
[----:B------:R-:W-:Y:S01]  /*1520*/  IMAD.X R29, R20, 0x1, R5, P0 ;  /* 0x00000001141d7824 */ /* 0x000fe200000e0605 */
[----:B------:R-:W-:-:S04]  /*1530*/  IADD3 R12, P0, PT, R21, R22, RZ ;  /* 0x00000016150c7210 */ /* 0x000fc80007f1e0ff */
[----:B------:R0:W-:Y:S01]  /*1540*/  STG.E.128 desc[UR4][R28.64], R8 ;  /* 0x000000081c007986 */ /* 0x0001e2000c101d04 */
        /* <DEDUP_REMOVED lines=11> */
[----:B------:R-:W1:Y:S01]  /*1600*/  LDC.U8 R29, c[0x3][R29] ;  /* 0x00c000001d1d7b82 */ /* 0x000e620000000000 */
[----:B0-----:R-:W-:Y:S01]  /*1610*/  IMAD R8, R9, 0x100, R10 ;  /* 0x0000010009087824 */ /* 0x001fe200078e020a */
[----:B------:R-:W-:-:S02]  /*1620*/  SHF.R.U32.HI R9, RZ, 0x8, R13 ;  /* 0x00000008ff097819 */ /* 0x000fc4000001160d */
[--C-:B------:R-:W-:Y:S02]  /*1630*/  SHF.R.U32.HI R10, RZ, 0x10, R13.reuse ;  /* 0x00000010ff0a7819 */ /* 0x100fe4000001160d */
[----:B------:R-:W-:Y:S02]  /*1640*/  LOP3.LUT R28, R9, 0xff, RZ, 0xc0, !PT ;  /* 0x000000ff091c7812 */ /* 0x000fe400078ec0ff */
[----:B------:R0:W2:Y:S01]  /*1650*/  LDC.U8 R9, c[0x3][R11] ;  /* 0x00c000000b097b82 */ /* 0x0000a20000000000 */
[----:B-1----:R-:W-:Y:S01]  /*1660*/  IMAD R8, R29, 0x10000, R8 ;  /* 0x000100001d087824 */ /* 0x002fe200078e0208 */
[----:B------:R-:W-:Y:S02]  /*1670*/  LOP3.LUT R29, R10, 0xff, RZ, 0xc0, !PT ;  /* 0x000000ff0a1d7812 */ /* 0x000fe400078ec0ff */
[----:B------:R-:W-:-:S04]  /*1680*/  SHF.R.U32.HI R13, RZ, 0x18, R13 ;  /* 0x00000018ff0d7819 */ /* 0x000fc8000001160d */
[----:B------:R-:W2:Y:S08]  /*1690*/  LDC.U8 R28, c[0x3][R28] ;  /* 0x00c000001c1c7b82 */ /* 0x000eb00000000000 */
[----:B------:R-:W1:Y:S08]  /*16a0*/  LDC.U8 R10, c[0x3][R29] ;  /* 0x00c000001d0a7b82 */ /* 0x000e700000000000 */
[----:B0-----:R0:W3:Y:S02]  /*16b0*/  LDC.U8 R11, c[0x3][R12] ;  /* 0x00c000000c0b7b82 */ /* 0x0010e40000000000 */
[----:B0-----:R-:W-:-:S06]  /*16c0*/  LOP3.LUT R12, R14, 0xff, RZ, 0xc0, !PT ;  /* 0x000000ff0e0c7812 */ /* 0x001fcc00078ec0ff */
[----:B------:R-:W0:Y:S01]  /*16d0*/  LDC.U8 R13, c[0x3][R13] ;  /* 0x00c000000d0d7b82 */ /* 0x000e220000000000 */
[----:B--2---:R-:W-:Y:S01]  /*16e0*/  IMAD R9, R28, 0x100, R9 ;  /* 0x000001001c097824 */ /* 0x004fe200078e0209 */
[----:B------:R-:W-:-:S04]  /*16f0*/  SHF.R.U32.HI R28, RZ, 0x10, R14 ;  /* 0x00000010ff1c7819 */ /* 0x000fc8000001160e */
[----:B------:R-:W-:Y:S01]  /*1700*/  LOP3.LUT R28, R28, 0xff, RZ, 0xc0, !PT ;  /* 0x000000ff1c1c7812 */ /* 0x000fe200078ec0ff */
[----:B-1----:R-:W-:Y:S01]  /*1710*/  IMAD R9, R10, 0x10000, R9 ;  /* 0x000100000a097824 */ /* 0x002fe200078e0209 */
[--C-:B------:R-:W-:Y:S02]  /*1720*/  SHF.R.U32.HI R10, RZ, 0x8, R14.reuse ;  /* 0x00000008ff0a7819 */ /* 0x100fe4000001160e */
[----:B------:R1:W2:Y:S01]  /*1730*/  LDC.U8 R29, c[0x3][R28] ;  /* 0x00c000001c1d7b82 */ /* 0x0002a20000000000 */
[----:B------:R-:W-:Y:S01]  /*1740*/  SHF.R.U32.HI R14, RZ, 0x18, R14 ;  /* 0x00000018ff0e7819 */ /* 0x000fe2000001160e */
[----:B---3--:R-:W-:Y:S01]  /*1750*/  IMAD R8, R11, 0x1000000, R8 ;  /* 0x010000000b087824 */ /* 0x008fe200078e0208 */
[----:B------:R-:W-:-:S05]  /*1760*/  LOP3.LUT R11, R10, 0xff, RZ, 0xc0, !PT ;  /* 0x000000ff0a0b7812 */ /* 0x000fca00078ec0ff */
[----:B------:R3:W4:Y:S01]  /*1770*/  LDC.U8 R10, c[0x3][R12] ;  /* 0x00c000000c0a7b82 */ /* 0x0007220000000000 */
[----:B-1----:R-:W-:Y:S01]  /*1780*/  LOP3.LUT R28, R15, 0xff, RZ, 0xc0, !PT ;  /* 0x000000ff0f1c7812 */ /* 0x002fe200078ec0ff */
[----:B0-----:R-:W-:-:S06]  /*1790*/  IMAD R9, R13, 0x1000000, R9 ;  /* 0x010000000d097824 */ /* 0x001fcc00078e0209 */
[----:B------:R-:W4:Y:S01]  /*17a0*/  LDC.U8 R11, c[0x3][R11] ;  /* 0x00c000000b0b7b82 */ /* 0x000f220000000000 */
[--C-:B---3--:R-:W-:Y:S01]  /*17b0*/  SHF.R.U32.HI R12, RZ, 0x10, R15.reuse ;  /* 0x00000010ff0c7819 */ /* 0x108fe2000001160f */
[----:B----4-:R-:W-:Y:S01]  /*17c0*/  IMAD R10, R11, 0x100, R10 ;  /* 0x000001000b0a7824 */ /* 0x010fe200078e020a */
[--C-:B------:R-:W-:Y:S02]  /*17d0*/  SHF.R.U32.HI R11, RZ, 0x8, R15.reuse ;  /* 0x00000008ff0b7819 */ /* 0x100fe4000001160f */
[----:B------:R-:W-:Y:S01]  /*17e0*/  SHF.R.U32.HI R15, RZ, 0x18, R15 ;  /* 0x00000018ff0f7819 */ /* 0x000fe2000001160f */
[----:B--2---:R-:W-:Y:S01]  /*17f0*/  IMAD R10, R29, 0x10000, R10 ;  /* 0x000100001d0a7824 */ /* 0x004fe200078e020a */
[----:B------:R-:W-:Y:S02]  /*1800*/  LOP3.LUT R29, R11, 0xff, RZ, 0xc0, !PT ;  /* 0x000000ff0b1d7812 */ /* 0x000fe400078ec0ff */
[----:B------:R0:W1:Y:S08]  /*1810*/  LDC.U8 R11, c[0x3][R28] ;  /* 0x00c000001c0b7b82 */ /* 0x0000700000000000 */
[----:B------:R-:W1:Y:S01]  /*1820*/  LDC.U8 R29, c[0x3][R29] ;  /* 0x00c000001d1d7b82 */ /* 0x000e620000000000 */
[----:B0-----:R-:W-:-:S07]  /*1830*/  LOP3.LUT R28, R12, 0xff, RZ, 0xc0, !PT ;  /* 0x000000ff0c1c7812 */ /* 0x001fce00078ec0ff */
[----:B------:R-:W0:Y:S08]  /*1840*/  LDC.U8 R12, c[0x3][R28] ;  /* 0x00c000001c0c7b82 */ /* 0x000e300000000000 */
[----:B------:R-:W2:Y:S01]  /*1850*/  LDC.U8 R15, c[0x3][R15] ;  /* 0x00c000000f0f7b82 */ /* 0x000ea20000000000 */
[----:B-1----:R-:W-:-:S07]  /*1860*/  IMAD R11, R29, 0x100, R11 ;  /* 0x000001001d0b7824 */ /* 0x002fce00078e020b */
[----:B------:R1:W3:Y:S01]  /*1870*/  LDC.U8 R29, c[0x3][R14] ;  /* 0x00c000000e1d7b82 */ /* 0x0002e20000000000 */
[----:B0-----:R-:W-:Y:S02]  /*1880*/  IMAD R11, R12, 0x10000, R11 ;  /* 0x000100000c0b7824 */ /* 0x001fe400078e020b */
[----:B------:R-:W-:Y:S01]  /*1890*/  IMAD R12, R27, 0x30, RZ ;  /* 0x000000301b0c7824 */ /* 0x000fe200078e02ff */
[----:B-1----:R-:W-:-:S03]  /*18a0*/  SHF.L.U64.HI R14, R26, 0x2, R27 ;  /* 0x000000021a0e7819 */ /* 0x002fc6000001021b */
[----:B------:R-:W-:Y:S01]  /*18b0*/  IMAD.IADD R13, R25, 0x1, R12 ;  /* 0x00000001190d7824 */ /* 0x000fe200078e020c */
[----:B------:R-:W-:Y:S01]  /*18c0*/  IADD3 R12, P0, PT, R21, R24, RZ ;  /* 0x00000018150c7210 */ /* 0x000fe20007f1e0ff */
[----:B--2---:R-:W-:Y:S01]  /*18d0*/  IMAD R11, R15, 0x1000000, R11 ;  /* 0x010000000f0b7824 */ /* 0x004fe200078e020b */
[----:B------:R-:W-:-:S03]  /*18e0*/  LEA R21, P1, R26, R21, 0x6 ;  /* 0x000000151a157211 */ /* 0x000fc600078230ff */
[----:B------:R-:W-:Y:S01]  /*18f0*/  IMAD.X R13, R20, 0x1, R13, P0 ;  /* 0x00000001140d7824 */ /* 0x000fe200000e060d */
[----:B------:R-:W-:-:S05]  /*1900*/  LEA R6, P0, R26, R6, 0x2 ;  /* 0x000000061a067211 */ /* 0x000fca00078010ff */
[----:B------:R-:W-:Y:S01]  /*1910*/  IMAD.X R3, R3, 0x1, R14, P0 ;  /* 0x0000000103037824 */ /* 0x000fe200000e060e */
[----:B------:R-:W-:-:S04]  /*1920*/  ISETP.GE.U32.AND P0, PT, R6, R0, PT ;  /* 0x000000000600720c */ /* 0x000fc80003f06070 */
[----:B------:R-:W-:Y:S01]  /*1930*/  ISETP.GE.U32.AND.EX P0, PT, R3, R2, PT, P0 ;  /* 0x000000020300720c */ /* 0x000fe20003f06100 */
[----:B---3--:R-:W-:Y:S01]  /*1940*/  IMAD R10, R29, 0x1000000, R10 ;  /* 0x010000001d0a7824 */ /* 0x008fe200078e020a */
[----:B------:R-:W-:-:S04]  /*1950*/  SHF.L.U64.HI R29, R26, 0x6, R27 ;  /* 0x000000061a1d7819 */ /* 0x000fc8000001021b */
[----:B------:R0:W-:Y:S01]  /*1960*/  STG.E.128 desc[UR4][R12.64], R8 ;  /* 0x000000080c007986 */ /* 0x0001e2000c101d04 */
[----:B------:R-:W-:-:S06]  /*1970*/  IMAD.X R20, R20, 0x1, R29, P1 ;  /* 0x0000000114147824 */ /* 0x000fcc00008e061d */
[----:B------:R-:W-:Y:S05]  /*1980*/  @!P0 BRA `(.L_x_6) ;  /* 0xfffffff000248947 */ /* 0x000fea000383ffff */
[----:B------:R-:W-:Y:S05]  /*1990*/  EXIT ;  /* 0x000000000000794d */ /* 0x000fea0003800000 */
        .weak           $__internal_0_$__cuda_sm20_div_u64
        .type           $__internal_0_$__cuda_sm20_div_u64,@function
        .size           $__internal_0_$__cuda_sm20_div_u64,(.L_x_8 - $__internal_0_$__cuda_sm20_div_u64)
$__internal_0_$__cuda_sm20_div_u64:
[----:B------:R-:W-:Y:S02]  /*19a0*/  IMAD.MOV.U32 R14, RZ, RZ, R26 ;  /* 0x000000ffff0e7224 */ /* 0x000fe400078e001a */
[----:B------:R-:W-:-:S04]  /*19b0*/  IMAD.MOV.U32 R15, RZ, RZ, R27 ;  /* 0x000000ffff0f7224 */ /* 0x000fc800078e001b */
[----:B------:R-:W0:Y:S02]  /*19c0*/  I2F.U64.RP R14, R14 ;  /* 0x0000000e000e7312 */ /* 0x000e240000309000 */
[----:B0-----:R-:W0:Y:S02]  /*19d0*/  MUFU.RCP R9, R14 ;  /* 0x0000000e00097308 */ /* 0x001e240000001000 */
[----:B0-----:R-:W-:-:S15]  /*19e0*/  VIADD R9, R9, 0x1ffffffe ;  /* 0x1ffffffe09097836 */ /* 0x001fde0000000000 */
[----:B------:R-:W-:-:S15]  /*19f0*/  NOP ;  /* 0x0000000000007918 */ /* 0x000fde0000000000 */
[----:B------:R-:W-:-:S15]  /*1a00*/  NOP ;  /* 0x0000000000007918 */ /* 0x000fde0000000000 */
[----:B------:R-:W-:-:S15]  /*1a10*/  NOP ;  /* 0x0000000000007918 */ /* 0x000fde0000000000 */
[----:B------:R-:W0:Y:S02]  /*1a20*/  F2I.U64.TRUNC R10, R9 ;  /* 0x00000009000a7311 */ /* 0x000e24000020d800 */
[----:B0-----:R-:W-:-:S04]  /*1a30*/  IMAD.WIDE.U32 R12, R10, R26, RZ ;  /* 0x0000001a0a0c7225 */ /* 0x001fc800078e00ff */
[----:B------:R-:W-:Y:S01]  /*1a40*/  IMAD R13, R10, R27, R13 ;  /* 0x0000001b0a0d7224 */ /* 0x000fe200078e020d */
[----:B------:R-:W-:-:S03]  /*1a50*/  IADD3 R17, P0, PT, RZ, -R12, RZ ;  /* 0x8000000cff117210 */ /* 0x000fc60007f1e0ff */
[----:B------:R-:W-:Y:S02]  /*1a60*/  IMAD R13, R11, R26, R13 ;  /* 0x0000001a0b0d7224 */ /* 0x000fe400078e020d */
[----:B------:R-:W-:-:S04]  /*1a70*/  IMAD.HI.U32 R12, R10, R17, RZ ;  /* 0x000000110a0c7227 */ /* 0x000fc800078e00ff */
[----:B------:R-:W-:Y:S02]  /*1a80*/  IMAD.X R19, RZ, RZ, ~R13, P0 ;  /* 0x000000ffff137224 */ /* 0x000fe400000e0e0d */
[----:B------:R-:W-:Y:S02]  /*1a90*/  IMAD.MOV.U32 R13, RZ, RZ, R10 ;  /* 0x000000ffff0d7224 */ /* 0x000fe400078e000a */
[-C--:B------:R-:W-:Y:S02]  /*1aa0*/  IMAD R15, R11, R19.reuse, RZ ;  /* 0x000000130b0f7224 */ /* 0x080fe400078e02ff */
[----:B------:R-:W-:-:S04]  /*1ab0*/  IMAD.WIDE.U32 R12, P0, R10, R19, R12 ;  /* 0x000000130a0c7225 */ /* 0x000fc8000780000c */
[----:B------:R-:W-:-:S04]  /*1ac0*/  IMAD.HI.U32 R9, R11, R19, RZ ;  /* 0x000000130b097227 */ /* 0x000fc800078e00ff */
[----:B------:R-:W-:-:S04]  /*1ad0*/  IMAD.HI.U32 R12, P1, R11, R17, R12 ;  /* 0x000000110b0c7227 */ /* 0x000fc8000782000c */
[----:B------:R-:W-:Y:S01]  /*1ae0*/  IMAD.X R9, R9, 0x1, R11, P0 ;  /* 0x0000000109097824 */ /* 0x000fe200000e060b */
[----:B------:R-:W-:-:S04]  /*1af0*/  IADD3 R13, P2, PT, R15, R12, RZ ;  /* 0x0000000c0f0d7210 */ /* 0x000fc80007f5e0ff */
[----:B------:R-:W-:Y:S01]  /*1b00*/  IADD3.X R9, PT, PT, RZ, RZ, R9, P2, P1 ;  /* 0x000000ffff097210 */ /* 0x000fe200017e2409 */
[----:B------:R-:W-:-:S04]  /*1b10*/  IMAD.WIDE.U32 R10, R13, R26, RZ ;  /* 0x0000001a0d0a7225 */ /* 0x000fc800078e00ff */
[----:B------:R-:W-:Y:S01]  /*1b20*/  IMAD R11, R13, R27, R11 ;  /* 0x0000001b0d0b7224 */ /* 0x000fe200078e020b */
[----:B------:R-:W-:-:S03]  /*1b30*/  IADD3 R15, P0, PT, RZ, -R10, RZ ;  /* 0x8000000aff0f7210 */ /* 0x000fc60007f1e0ff */
[----:B------:R-:W-:Y:S02]  /*1b40*/  IMAD R11, R9, R26, R11 ;  /* 0x0000001a090b7224 */ /* 0x000fe400078e020b */
[----:B------:R-:W-:-:S04]  /*1b50*/  IMAD.HI.U32 R12, R13, R15, RZ ;  /* 0x0000000f0d0c7227 */ /* 0x000fc800078e00ff */
[----:B------:R-:W-:-:S04]  /*1b60*/  IMAD.X R10, RZ, RZ, ~R11, P0 ;  /* 0x000000ffff0a7224 */ /* 0x000fc800000e0e0b */
[----:B------:R-:W-:-:S04]  /*1b70*/  IMAD.WIDE.U32 R12, P0, R13, R10, R12 ;  /* 0x0000000a0d0c7225 */ /* 0x000fc8000780000c */
[C---:B------:R-:W-:Y:S02]  /*1b80*/  IMAD R11, R9.reuse, R10, RZ ;  /* 0x0000000a090b7224 */ /* 0x040fe400078e02ff */
[----:B------:R-:W-:-:S04]  /*1b90*/  IMAD.HI.U32 R12, P1, R9, R15, R12 ;  /* 0x0000000f090c7227 */ /* 0x000fc8000782000c */
[----:B------:R-:W-:Y:S01]  /*1ba0*/  IMAD.HI.U32 R10, R9, R10, RZ ;  /* 0x0000000a090a7227 */ /* 0x000fe200078e00ff */
[----:B------:R-:W-:-:S03]  /*1bb0*/  IADD3 R12, P2, PT, R11, R12, RZ ;  /* 0x0000000c0b0c7210 */ /* 0x000fc60007f5e0ff */
[----:B------:R-:W-:Y:S02]  /*1bc0*/  IMAD.X R9, R10, 0x1, R9, P0 ;  /* 0x000000010a097824 */ /* 0x000fe400000e0609 */
[----:B------:R-:W-:-:S03]  /*1bd0*/  IMAD.HI.U32 R10, R12, R5, RZ ;  /* 0x000000050c0a7227 */ /* 0x000fc600078e00ff */
[----:B------:R-:W-:Y:S01]  /*1be0*/  IADD3.X R14, PT, PT, RZ, RZ, R9, P2, P1 ;  /* 0x000000ffff0e7210 */ /* 0x000fe200017e2409 */
[----:B------:R-:W-:Y:S02]  /*1bf0*/  IMAD.MOV.U32 R11, RZ, RZ, RZ ;  /* 0x000000ffff0b7224 */ /* 0x000fe400078e00ff */
[----:B------:R-:W-:-:S04]  /*1c00*/  IMAD.WIDE.U32 R10, R12, R7, R10 ;  /* 0x000000070c0a7225 */ /* 0x000fc800078e000a */
[C---:B------:R-:W-:Y:S02]  /*1c10*/  IMAD R13, R14.reuse, R7, RZ ;  /* 0x000000070e0d7224 */ /* 0x040fe400078e02ff */
[----:B------:R-:W-:-:S04]  /*1c20*/  IMAD.HI.U32 R10, P0, R14, R5, R10 ;  /* 0x000000050e0a7227 */ /* 0x000fc8000780000a */
[----:B------:R-:W-:Y:S01]  /*1c30*/  IMAD.HI.U32 R9, R14, R7, RZ ;  /* 0x000000070e097227 */ /* 0x000fe200078e00ff */
[----:B------:R-:W-:-:S03]  /*1c40*/  IADD3 R13, P1, PT, R13, R10, RZ ;  /* 0x0000000a0d0d7210 */ /* 0x000fc60007f3e0ff */
[----:B------:R-:W-:Y:S01]  /*1c50*/  IMAD.X R9, RZ, RZ, R9, P0 ;  /* 0x000000ffff097224 */ /* 0x000fe200000e0609 */
[C---:B------:R-:W-:Y:S01]  /*1c60*/  IADD3 R12, P2, PT, R13.reuse, 0x1, RZ ;  /* 0x000000010d0c7810 */ /* 0x040fe20007f5e0ff */
[----:B------:R-:W-:-:S04]  /*1c70*/  IMAD.WIDE.U32 R10, R13, R26, RZ ;  /* 0x0000001a0d0a7225 */ /* 0x000fc800078e00ff */
[----:B------:R-:W-:Y:S01]  /*1c80*/  IMAD.X R9, RZ, RZ, R9, P1 ;  /* 0x000000ffff097224 */ /* 0x000fe200008e0609 */
[----:B------:R-:W-:Y:S01]  /*1c90*/  IADD3 R15, P1, PT, -R10, R5, RZ ;  /* 0x000000050a0f7210 */ /* 0x000fe20007f3e1ff */
[----:B------:R-:W-:-:S03]  /*1ca0*/  IMAD R11, R13, R27, R11 ;  /* 0x0000001b0d0b7224 */ /* 0x000fc600078e020b */
[-C--:B------:R-:W-:Y:S01]  /*1cb0*/  ISETP.GE.U32.AND P0, PT, R15, R26.reuse, PT ;  /* 0x0000001a0f00720c */ /* 0x080fe20003f06070 */
[----:B------:R-:W-:-:S04]  /*1cc0*/  IMAD R10, R9, R26, R11 ;  /* 0x0000001a090a7224 */ /* 0x000fc800078e020b */
[----:B------:R-:W-:Y:S01]  /*1cd0*/  IMAD.X R11, R7, 0x1, ~R10, P1 ;  /* 0x00000001070b7824 */ /* 0x000fe200008e0e0a */
[----:B------:R-:W-:Y:S01]  /*1ce0*/  IADD3 R5, P1, PT, -R26, R15, RZ ;  /* 0x0000000f1a057210 */ /* 0x000fe20007f3e1ff */
[----:B------:R-:W-:-:S03]  /*1cf0*/  IMAD.X R10, RZ, RZ, R9, P2 ;  /* 0x000000ffff0a7224 */ /* 0x000fc600010e0609 */
[C---:B------:R-:W-:Y:S01]  /*1d00*/  ISETP.GE.U32.AND.EX P0, PT, R11.reuse, R27, PT, P0 ;  /* 0x0000001b0b00720c */ /* 0x040fe20003f06100 */
[----:B------:R-:W-:Y:S01]  /*1d10*/  IMAD.X R7, R11, 0x1, ~R27, P1 ;  /* 0x000000010b077824 */ /* 0x000fe200008e0e1b */
[----:B------:R-:W-:Y:S02]  /*1d20*/  ISETP.NE.U32.AND P1, PT, R26, RZ, PT ;  /* 0x000000ff1a00720c */ /* 0x000fe40003f25070 */
[----:B------:R-:W-:Y:S02]  /*1d30*/  SEL R5, R5, R15, P0 ;  /* 0x0000000f05057207 */ /* 0x000fe40000000000 */
[----:B------:R-:W-:Y:S02]  /*1d40*/  SEL R12, R12, R13, P0 ;  /* 0x0000000d0c0c7207 */ /* 0x000fe40000000000 */
[----:B------:R-:W-:Y:S02]  /*1d50*/  SEL R7, R7, R11, P0 ;  /* 0x0000000b07077207 */ /* 0x000fe40000000000 */
[----:B------:R-:W-:-:S02]  /*1d60*/  SEL R9, R10, R9, P0 ;  /* 0x000000090a097207 */ /* 0x000fc40000000000 */
[----:B------:R-:W-:Y:S02]  /*1d70*/  ISETP.GE.U32.AND P0, PT, R5, R26, PT ;  /* 0x0000001a0500720c */ /* 0x000fe40003f06070 */
[----:B------:R-:W-:Y:S02]  /*1d80*/  IADD3 R5, P2, PT, R12, 0x1, RZ ;  /* 0x000000010c057810 */ /* 0x000fe40007f5e0ff */
[----:B------:R-:W-:Y:S02]  /*1d90*/  ISETP.GE.U32.AND.EX P0, PT, R7, R27, PT, P0 ;  /* 0x0000001b0700720c */ /* 0x000fe40003f06100 */
[----:B------:R-:W-:Y:S01]  /*1da0*/  ISETP.NE.AND.EX P1, PT, R27, RZ, PT, P1 ;  /* 0x000000ff1b00720c */ /* 0x000fe20003f25310 */
[----:B------:R-:W-:Y:S01]  /*1db0*/  IMAD.X R10, RZ, RZ, R9, P2 ;  /* 0x000000ffff0a7224 */ /* 0x000fe200010e0609 */
[----:B------:R-:W-:-:S04]  /*1dc0*/  SEL R5, R5, R12, P0 ;  /* 0x0000000c05057207 */ /* 0x000fc80000000000 */
[----:B------:R-:W-:Y:S01]  /*1dd0*/  SEL R10, R10, R9, P0 ;  /* 0x000000090a0a7207 */ /* 0x000fe20000000000 */
[----:B------:R-:W-:Y:S01]  /*1de0*/  IMAD.MOV.U32 R9, RZ, RZ, 0x0 ;  /* 0x00000000ff097424 */ /* 0x000fe200078e00ff */
[----:B------:R-:W-:Y:S02]  /*1df0*/  SEL R5, R5, 0xffffffff, P1 ;  /* 0xffffffff05057807 */ /* 0x000fe40000800000 */
[----:B------:R-:W-:Y:S01]  /*1e00*/  SEL R10, R10, 0xffffffff, P1 ;  /* 0xffffffff0a0a7807 */ /* 0x000fe20000800000 */
[----:B------:R-:W-:Y:S06]  /*1e10*/  RET.REL.NODEC R8 `(_ZN4vllm18cutlass_w4a8_utils27unified_encode_int4b_deviceEPKhPhm) ;  /* 0xffffffe008787950 */ /* 0x000fec0003c3ffff */
.L_x_7:
[----:B------:R-:W-:-:S00]  /*1e20*/  BRA `(.L_x_7) ;  /* 0xfffffffc00fc7947 */ /* 0x000fc0000383ffff */
[----:B------:R-:W-:-:S00]  /*1e30*/  NOP ;  /* 0x0000000000007918 */ /* 0x000fc00000000000 */
        /* <DEDUP_REMOVED lines=12> */
.L_x_8:


//--------------------- .nv.shared.reserved.0     --------------------------
	.section	.nv.shared.reserved.0,"aw",@nobits
	.weak		__nv_reservedSMEM_offset_0_alias
	.size		__nv_reservedSMEM_offset_0_alias, 0, 64
	.other		__nv_reservedSMEM_offset_0_alias,@"STO_CUDA_RESERVED_SHARED STV_DEFAULT"
__nv_reservedSMEM_offset_0_alias:
	.zero		0
	.zero		64


//--------------------- .nv.constant0._ZN4vllm18cutlass_w4a8_utils27unified_encode_int4b_deviceEPKhPhm --------------------------
	.section	.nv.constant0._ZN4vllm18cutlass_w4a8_utils27unified_encode_int4b_deviceEPKhPhm,"a",@progbits
	.sectionflags	@""
	.align	4
.nv.constant0._ZN4vllm18cutlass_w4a8_utils27unified_encode_int4b_deviceEPKhPhm:
	.zero		920


//--------------------- SYMBOLS --------------------------

	.type		.nv.reservedSmem.offset0,@object
	.size		.nv.reservedSmem.offset0,0x4
